	.target	sm_90a

	.elftype	@"ET_EXEC"


//--------------------- .note.nv.tkinfo           --------------------------
	.section	.note.nv.tkinfo,"",@"SHT_NOTE"
	.sectionflags	@"SHF_NOTE_NV_TKINFO"
	.tkinfo
        /*0018*/ 	.word	0x00000002
        /*0030*/ 	.string	""
        /*0030*/ 	.string	"ptxas"
        /*0030*/ 	.string	"Cuda compilation tools, release 13.0, V13.0.88"
        /*0030*/ 	.string	"Build cuda_13.0.r13.0/compiler.36424714_0"
        /*0030*/ 	.string	"-arch sm_90a -m 64 "



//--------------------- .note.nv.cuinfo           --------------------------
	.section	.note.nv.cuinfo,"",@"SHT_NOTE"
	.sectionflags	@"SHF_NOTE_NV_CUINFO"
        /*0018*/ 	.short	0x0002
        /*001a*/ 	.short	0x005a
        /*001c*/ 	.short	0x0082
	.zero		2


//--------------------- .nv.info                  --------------------------
	.section	.nv.info,"",@"SHT_CUDA_INFO"
	.align	4


	//----- nvinfo : EIATTR_REGCOUNT
	.align		4
        /*0000*/ 	.byte	0x04, 0x2f
        /*0002*/ 	.short	(.L_15 - .L_14)
	.align		4
.L_14:
        /*0004*/ 	.word	index@(_ZN7cutlass13device_kernelINS_4gemm6kernel13GemmUniversalIN4cute5tupleIJiiiiEEENS1_10collective13CollectiveMmaINS1_34MainloopSm90TmaGmmaWarpSpecializedILi3ENS5_IJNS4_1CILi1EEESB_SB_EEENS1_35KernelTmaWarpSpecializedCooperativeEEENS5_IJNSA_ILi128EEESF_SF_EEENS_10bfloat16_tENS5_IJlSB_lEEESH_SI_NS4_8TiledMMAINS4_8MMA_AtomIJNS4_4SM904GMMA28MMA_64x128x16_F32BF16BF16_SSILNSM_5MajorE0ELSO_0ELNSM_7ScaleInE1ELSP_1EEEEEENS4_6LayoutINS5_IJNSA_ILi2EEESB_SB_EEENS5_IJSB_NSA_ILi0EEESV_EEEEENS5_IJNS4_10UnderscoreESY_SY_EEEEENS4_13SM90_TMA_LOADENS4_14ComposedLayoutINS4_7SwizzleILi3ELi4ELi3EEENS4_18smem_ptr_flag_bitsILi16EEENSS_INS5_IJNSA_ILi8EEENSA_ILi64EEEEEENS5_IJS18_SB_EEEEEEEvNS4_8identityES11_S1C_vS1D_EENS_8epilogue10collective6detail29Sm90TmaWarpSpecializedAdapterINS1G_15DefaultEpilogueISH_SI_SI_NS1F_6thread17LinearCombinationISH_Li1EffLNS1K_9ScaleType4KindE0ELNS_15FloatRoundStyleE2ESH_EENS1_15EpilogueDefaultEEEEEvvEEEEvNT_6ParamsE)
        /*0008*/ 	.word	0x000000a8


	//----- nvinfo : EIATTR_FRAME_SIZE
	.align		4
.L_15:
        /*000c*/ 	.byte	0x04, 0x11
        /*000e*/ 	.short	(.L_17 - .L_16)
	.align		4
.L_16:
        /*0010*/ 	.word	index@(_ZN7cutlass13device_kernelINS_4gemm6kernel13GemmUniversalIN4cute5tupleIJiiiiEEENS1_10collective13CollectiveMmaINS1_34MainloopSm90TmaGmmaWarpSpecializedILi3ENS5_IJNS4_1CILi1EEESB_SB_EEENS1_35KernelTmaWarpSpecializedCooperativeEEENS5_IJNSA_ILi128EEESF_SF_EEENS_10bfloat16_tENS5_IJlSB_lEEESH_SI_NS4_8TiledMMAINS4_8MMA_AtomIJNS4_4SM904GMMA28MMA_64x128x16_F32BF16BF16_SSILNSM_5MajorE0ELSO_0ELNSM_7ScaleInE1ELSP_1EEEEEENS4_6LayoutINS5_IJNSA_ILi2EEESB_SB_EEENS5_IJSB_NSA_ILi0EEESV_EEEEENS5_IJNS4_10UnderscoreESY_SY_EEEEENS4_13SM90_TMA_LOADENS4_14ComposedLayoutINS4_7SwizzleILi3ELi4ELi3EEENS4_18smem_ptr_flag_bitsILi16EEENSS_INS5_IJNSA_ILi8EEENSA_ILi64EEEEEENS5_IJS18_SB_EEEEEEEvNS4_8identityES11_S1C_vS1D_EENS_8epilogue10collective6detail29Sm90TmaWarpSpecializedAdapterINS1G_15DefaultEpilogueISH_SI_SI_NS1F_6thread17LinearCombinationISH_Li1EffLNS1K_9ScaleType4KindE0ELNS_15FloatRoundStyleE2ESH_EENS1_15EpilogueDefaultEEEEEvvEEEEvNT_6ParamsE)
        /*0014*/ 	.word	0x00000000


	//----- nvinfo : EIATTR_MIN_STACK_SIZE
	.align		4
.L_17:
        /*0018*/ 	.byte	0x04, 0x12
        /*001a*/ 	.short	(.L_19 - .L_18)
	.align		4
.L_18:
        /*001c*/ 	.word	index@(_ZN7cutlass13device_kernelINS_4gemm6kernel13GemmUniversalIN4cute5tupleIJiiiiEEENS1_10collective13CollectiveMmaINS1_34MainloopSm90TmaGmmaWarpSpecializedILi3ENS5_IJNS4_1CILi1EEESB_SB_EEENS1_35KernelTmaWarpSpecializedCooperativeEEENS5_IJNSA_ILi128EEESF_SF_EEENS_10bfloat16_tENS5_IJlSB_lEEESH_SI_NS4_8TiledMMAINS4_8MMA_AtomIJNS4_4SM904GMMA28MMA_64x128x16_F32BF16BF16_SSILNSM_5MajorE0ELSO_0ELNSM_7ScaleInE1ELSP_1EEEEEENS4_6LayoutINS5_IJNSA_ILi2EEESB_SB_EEENS5_IJSB_NSA_ILi0EEESV_EEEEENS5_IJNS4_10UnderscoreESY_SY_EEEEENS4_13SM90_TMA_LOADENS4_14ComposedLayoutINS4_7SwizzleILi3ELi4ELi3EEENS4_18smem_ptr_flag_bitsILi16EEENSS_INS5_IJNSA_ILi8EEENSA_ILi64EEEEEENS5_IJS18_SB_EEEEEEEvNS4_8identityES11_S1C_vS1D_EENS_8epilogue10collective6detail29Sm90TmaWarpSpecializedAdapterINS1G_15DefaultEpilogueISH_SI_SI_NS1F_6thread17LinearCombinationISH_Li1EffLNS1K_9ScaleType4KindE0ELNS_15FloatRoundStyleE2ESH_EENS1_15EpilogueDefaultEEEEEvvEEEEvNT_6ParamsE)
        /*0020*/ 	.word	0x00000000
.L_19:


//--------------------- .nv.compat                --------------------------
	.section	.nv.compat,"",@"SHT_CUDA_COMPAT_INFO"
	.align	4
        /*0000*/ 	.byte	0x02, 0x09, 0x01, 0x00, 0x02, 0x02, 0x04, 0x00, 0x02, 0x05, 0x05, 0x00, 0x03, 0x07, 0x01, 0x01
        /*0010*/ 	.byte	0x02, 0x03, 0x01, 0x00, 0x02, 0x06, 0x01, 0x00, 0x04, 0x0b, 0x08, 0x00, 0x00, 0x00, 0x00, 0x00
        /*0020*/ 	.byte	0x00, 0x00, 0x00, 0x00


//--------------------- .nv.info._ZN7cutlass13device_kernelINS_4gemm6kernel13GemmUniversalIN4cute5tupleIJiiiiEEENS1_10collective13CollectiveMmaINS1_34MainloopSm90TmaGmmaWarpSpecializedILi3ENS5_IJNS4_1CILi1EEESB_SB_EEENS1_35KernelTmaWarpSpecializedCooperativeEEENS5_IJNSA_ILi128EEESF_SF_EEENS_10bfloat16_tENS5_IJlSB_lEEESH_SI_NS4_8TiledMMAINS4_8MMA_AtomIJNS4_4SM904GMMA28MMA_64x128x16_F32BF16BF16_SSILNSM_5MajorE0ELSO_0ELNSM_7ScaleInE1ELSP_1EEEEEENS4_6LayoutINS5_IJNSA_ILi2EEESB_SB_EEENS5_IJSB_NSA_ILi0EEESV_EEEEENS5_IJNS4_10UnderscoreESY_SY_EEEEENS4_13SM90_TMA_LOADENS4_14ComposedLayoutINS4_7SwizzleILi3ELi4ELi3EEENS4_18smem_ptr_flag_bitsILi16EEENSS_INS5_IJNSA_ILi8EEENSA_ILi64EEEEEENS5_IJS18_SB_EEEEEEEvNS4_8identityES11_S1C_vS1D_EENS_8epilogue10collective6detail29Sm90TmaWarpSpecializedAdapterINS1G_15DefaultEpilogueISH_SI_SI_NS1F_6thread17LinearCombinationISH_Li1EffLNS1K_9ScaleType4KindE0ELNS_15FloatRoundStyleE2ESH_EENS1_15EpilogueDefaultEEEEEvvEEEEvNT_6ParamsE --------------------------
	.section	.nv.info._ZN7cutlass13device_kernelINS_4gemm6kernel13GemmUniversalIN4cute5tupleIJiiiiEEENS1_10collective13CollectiveMmaINS1_34MainloopSm90TmaGmmaWarpSpecializedILi3ENS5_IJNS4_1CILi1EEESB_SB_EEENS1_35KernelTmaWarpSpecializedCooperativeEEENS5_IJNSA_ILi128EEESF_SF_EEENS_10bfloat16_tENS5_IJlSB_lEEESH_SI_NS4_8TiledMMAINS4_8MMA_AtomIJNS4_4SM904GMMA28MMA_64x128x16_F32BF16BF16_SSILNSM_5MajorE0ELSO_0ELNSM_7ScaleInE1ELSP_1EEEEEENS4_6LayoutINS5_IJNSA_ILi2EEESB_SB_EEENS5_IJSB_NSA_ILi0EEESV_EEEEENS5_IJNS4_10UnderscoreESY_SY_EEEEENS4_13SM90_TMA_LOADENS4_14ComposedLayoutINS4_7SwizzleILi3ELi4ELi3EEENS4_18smem_ptr_flag_bitsILi16EEENSS_INS5_IJNSA_ILi8EEENSA_ILi64EEEEEENS5_IJS18_SB_EEEEEEEvNS4_8identityES11_S1C_vS1D_EENS_8epilogue10collective6detail29Sm90TmaWarpSpecializedAdapterINS1G_15DefaultEpilogueISH_SI_SI_NS1F_6thread17LinearCombinationISH_Li1EffLNS1K_9ScaleType4KindE0ELNS_15FloatRoundStyleE2ESH_EENS1_15EpilogueDefaultEEEEEvvEEEEvNT_6ParamsE,"",@"SHT_CUDA_INFO"
	.sectionflags	@""
	.align	4


	//----- nvinfo : EIATTR_CUDA_API_VERSION
	.align		4
        /*0000*/ 	.byte	0x04, 0x37
        /*0002*/ 	.short	(.L_21 - .L_20)
.L_20:
        /*0004*/ 	.word	0x00000082


	//----- nvinfo : EIATTR_KPARAM_INFO
	.align		4
.L_21:
        /*0008*/ 	.byte	0x04, 0x17
        /*000a*/ 	.short	(.L_23 - .L_22)
.L_22:
        /*000c*/ 	.word	0x00000000
        /*0010*/ 	.short	0x0000
        /*0012*/ 	.short	0x0070
        /*0014*/ 	.byte	0x00, 0xf0, 0x01, 0x10


	//----- nvinfo : EIATTR_SPARSE_MMA_MASK
	.align		4
.L_23:
        /*0018*/ 	.byte	0x03, 0x50
        /*001a*/ 	.short	0x0000


	//----- nvinfo : EIATTR_MAXREG_COUNT
	.align		4
        /*001c*/ 	.byte	0x03, 0x1b
        /*001e*/ 	.short	0x00a8


	//----- nvinfo : EIATTR_NUM_BARRIERS
	.align		4
        /*0020*/ 	.byte	0x02, 0x4c
        /*0022*/ 	.byte	0x01
	.zero		1


	//----- nvinfo : EIATTR_EXTERNS
	.align		4
        /*0024*/ 	.byte	0x04, 0x0f
        /*0026*/ 	.short	(.L_25 - .L_24)


	//   ....[0]....
	.align		4
.L_24:
        /*0028*/ 	.word	index@(__assertfail)


	//----- nvinfo : EIATTR_MERCURY_ISA_VERSION
	.align		4
.L_25:
        /*002c*/ 	.byte	0x03, 0x5f
        /*002e*/ 	.short	0x0101


	//----- nvinfo : EIATTR_INT_WARP_WIDE_INSTR_OFFSETS
	.align		4
        /*0030*/ 	.byte	0x04, 0x31
        /*0032*/ 	.short	(.L_27 - .L_26)


	//   ....[0]....
.L_26:
        /*0034*/ 	.word	0x000003d0


	//   ....[1]....
        /*0038*/ 	.word	0x000003e0


	//   ....[2]....
        /*003c*/ 	.word	0x000004a0


	//----- nvinfo : EIATTR_COOP_GROUP_MASK_REGIDS
	.align		4
.L_27:
        /*0040*/ 	.byte	0x04, 0x29
        /*0042*/ 	.short	(.L_29 - .L_28)


	//   ....[0]....
.L_28:
        /*0044*/ 	.word	0xffffffff


	//   ....[1]....
        /*0048*/ 	.word	0xffffffff


	//   ....[2]....
        /*004c*/ 	.word	0xffffffff


	//   ....[3]....
        /*0050*/ 	.word	0xffffffff


	//   ....[4]....
        /*0054*/ 	.word	0xffffffff


	//----- nvinfo : EIATTR_COOP_GROUP_INSTR_OFFSETS
	.align		4
.L_29:
        /*0058*/ 	.byte	0x04, 0x28
        /*005a*/ 	.short	(.L_31 - .L_30)


	//   ....[0]....
.L_30:
        /*005c*/ 	.word	0x00000060


	//   ....[1]....
        /*0060*/ 	.word	0x00000070


	//   ....[2]....
        /*0064*/ 	.word	0x00000130


	//   ....[3]....
        /*0068*/ 	.word	0x000002a0


	//   ....[4]....
        /*006c*/ 	.word	0x000011a0


	//----- nvinfo : EIATTR_REG_RECONFIG
	.align		4
.L_31:
        /*0070*/ 	.byte	0x01, 0x54
	.zero		2


	//----- nvinfo : EIATTR_SYSCALL_OFFSETS
	.align		4
        /*0074*/ 	.byte	0x04, 0x46
        /*0076*/ 	.short	(.L_33 - .L_32)


	//   ....[0]....
.L_32:
        /*0078*/ 	.word	0x00001390


	//----- nvinfo : EIATTR_MBARRIER_INSTR_OFFSETS
	.align		4
.L_33:
        /*007c*/ 	.byte	0x04, 0x39
        /*007e*/ 	.short	(.L_35 - .L_34)


	//   ....[0]....
.L_34:
        /*0080*/ 	.word	0x00000230
        /*0084*/ 	.word	0x000000ff
        /*0088*/ 	.word	0x00000000
        /*008c*/ 	.short	0x0100
        /*008e*/ 	.byte	0x08
	.zero		1


	//   ....[1]....
        /*0090*/ 	.word	0x00000240
        /*0094*/ 	.word	0x000000ff
        /*0098*/ 	.word	0x00000018
        /*009c*/ 	.short	0x0100
        /*009e*/ 	.byte	0x08
	.zero		1


	//   ....[2]....
        /*00a0*/ 	.word	0x00000250
        /*00a4*/ 	.word	0x000000ff
        /*00a8*/ 	.word	0x00000008
        /*00ac*/ 	.short	0x0100
        /*00ae*/ 	.byte	0x08
	.zero		1


	//   ....[3]....
        /*00b0*/ 	.word	0x00000260
        /*00b4*/ 	.word	0x000000ff
        /*00b8*/ 	.word	0x00000020
        /*00bc*/ 	.short	0x0100
        /*00be*/ 	.byte	0x08
	.zero		1


	//   ....[4]....
        /*00c0*/ 	.word	0x00000270
        /*00c4*/ 	.word	0x000000ff
        /*00c8*/ 	.word	0x00000010
        /*00cc*/ 	.short	0x0100
        /*00ce*/ 	.byte	0x08
	.zero		1


	//   ....[5]....
        /*00d0*/ 	.word	0x00000280
        /*00d4*/ 	.word	0x000000ff
        /*00d8*/ 	.word	0x00000028
        /*00dc*/ 	.short	0x0100
        /*00de*/ 	.byte	0x08
	.zero		1


	//   ....[6]....
        /*00e0*/ 	.word	0x00000520
        /*00e4*/ 	.word	0x000000ff
        /*00e8*/ 	.word	0x00000040
        /*00ec*/ 	.short	0x0100
        /*00ee*/ 	.byte	0x08
	.zero		1


	//   ....[7]....
        /*00f0*/ 	.word	0x000005a0
        /*00f4*/ 	.word	0x000000ff
        /*00f8*/ 	.word	0x00000048
        /*00fc*/ 	.short	0x0100
        /*00fe*/ 	.byte	0x08
	.zero		1


	//   ....[8]....
        /*0100*/ 	.word	0x00001410
        /*0104*/ 	.word	0x00000003
        /*0108*/ 	.word	0x00000000
        /*010c*/ 	.short	0x010a
        /*010e*/ 	.byte	0x3f
	.zero		1


	//   ....[9]....
        /*0110*/ 	.word	0x00001470
        /*0114*/ 	.word	0x00000003
        /*0118*/ 	.word	0x00000000
        /*011c*/ 	.short	0x010a
        /*011e*/ 	.byte	0x3f
	.zero		1


	//   ....[10]....
        /*0120*/ 	.word	0x00001980
        /*0124*/ 	.word	0x000000ff
        /*0128*/ 	.word	0x00000000
        /*012c*/ 	.short	0x010a
        /*012e*/ 	.byte	0x08
	.zero		1


	//   ....[11]....
        /*0130*/ 	.word	0x000019c0
        /*0134*/ 	.word	0x000000ff
        /*0138*/ 	.word	0x00000000
        /*013c*/ 	.short	0x010a
        /*013e*/ 	.byte	0x08
	.zero		1


	//   ....[12]....
        /*0140*/ 	.word	0x00001de0
        /*0144*/ 	.word	0x000000ff
        /*0148*/ 	.word	0x00000000
        /*014c*/ 	.short	0x0101
        /*014e*/ 	.byte	0x07
	.zero		1


	//   ....[13]....
        /*0150*/ 	.word	0x00001fc0
        /*0154*/ 	.word	0x000000ff
        /*0158*/ 	.word	0x00000000
        /*015c*/ 	.short	0x0101
        /*015e*/ 	.byte	0x06
	.zero		1


	//   ....[14]....
        /*0160*/ 	.word	0x00007180
        /*0164*/ 	.word	0x0000000e
        /*0168*/ 	.word	0x00000018
        /*016c*/ 	.short	0x010a
        /*016e*/ 	.byte	0x3f
	.zero		1


	//   ....[15]....
        /*0170*/ 	.word	0x000075b0
        /*0174*/ 	.word	0x00000006
        /*0178*/ 	.word	0x00000048
        /*017c*/ 	.short	0x0101
        /*017e*/ 	.byte	0x3f
	.zero		1


	//   ....[16]....
        /*0180*/ 	.word	0x00007cd0
        /*0184*/ 	.word	0x00000007
        /*0188*/ 	.word	0x00000000
        /*018c*/ 	.short	0x010a
        /*018e*/ 	.byte	0x3f
	.zero		1


	//   ....[17]....
        /*0190*/ 	.word	0x00007d50
        /*0194*/ 	.word	0x00000009
        /*0198*/ 	.word	0x00000000
        /*019c*/ 	.short	0x010a
        /*019e*/ 	.byte	0x3f
	.zero		1


	//   ....[18]....
        /*01a0*/ 	.word	0x00007de0
        /*01a4*/ 	.word	0x00000003
        /*01a8*/ 	.word	0x00000000
        /*01ac*/ 	.short	0x010a
        /*01ae*/ 	.byte	0x3f
	.zero		1


	//   ....[19]....
        /*01b0*/ 	.word	0x00007e40
        /*01b4*/ 	.word	0x00000003
        /*01b8*/ 	.word	0x00000000
        /*01bc*/ 	.short	0x010a
        /*01be*/ 	.byte	0x3f
	.zero		1


	//   ....[20]....
        /*01c0*/ 	.word	0x00007ea0
        /*01c4*/ 	.word	0x00000004
        /*01c8*/ 	.word	0x00000000
        /*01cc*/ 	.short	0x010a
        /*01ce*/ 	.byte	0x3f
	.zero		1


	//   ....[21]....
        /*01d0*/ 	.word	0x00007f70
        /*01d4*/ 	.word	0x0000000e
        /*01d8*/ 	.word	0x00000018
        /*01dc*/ 	.short	0x010a
        /*01de*/ 	.byte	0x3f
	.zero		1


	//   ....[22]....
        /*01e0*/ 	.word	0x00008040
        /*01e4*/ 	.word	0x00000007
        /*01e8*/ 	.word	0x00000000
        /*01ec*/ 	.short	0x010a
        /*01ee*/ 	.byte	0x3f
	.zero		1


	//   ....[23]....
        /*01f0*/ 	.word	0x00008090
        /*01f4*/ 	.word	0x00000009
        /*01f8*/ 	.word	0x00000000
        /*01fc*/ 	.short	0x010a
        /*01fe*/ 	.byte	0x3f
	.zero		1


	//----- nvinfo : EIATTR_NUM_MBARRIERS
	.align		4
.L_35:
        /*0200*/ 	.byte	0x03, 0x38
        /*0202*/ 	.short	0x0008


	//----- nvinfo : EIATTR_EXIT_INSTR_OFFSETS
	.align		4
        /*0204*/ 	.byte	0x04, 0x1c
        /*0206*/ 	.short	(.L_37 - .L_36)


	//   ....[0]....
.L_36:
        /*0208*/ 	.word	0x00000640


	//   ....[1]....
        /*020c*/ 	.word	0x00000f00


	//   ....[2]....
        /*0210*/ 	.word	0x00006860


	//   ....[3]....
        /*0214*/ 	.word	0x00006e90


	//   ....[4]....
        /*0218*/ 	.word	0x00007e30


	//----- nvinfo : EIATTR_MAX_THREADS
	.align		4
.L_37:
        /*021c*/ 	.byte	0x04, 0x05
        /*021e*/ 	.short	(.L_39 - .L_38)
.L_38:
        /*0220*/ 	.word	0x00000180
        /*0224*/ 	.word	0x00000001
        /*0228*/ 	.word	0x00000001


	//----- nvinfo : EIATTR_CRS_STACK_SIZE
	.align		4
.L_39:
        /*022c*/ 	.byte	0x04, 0x1e
        /*022e*/ 	.short	(.L_41 - .L_40)
.L_40:
        /*0230*/ 	.word	0x00000000


	//----- nvinfo : EIATTR_CBANK_PARAM_SIZE
	.align		4
.L_41:
        /*0234*/ 	.byte	0x03, 0x19
        /*0236*/ 	.short	0x0470


	//----- nvinfo : EIATTR_PARAM_CBANK
	.align		4
        /*0238*/ 	.byte	0x04, 0x0a
        /*023a*/ 	.short	(.L_43 - .L_42)
	.align		4
.L_42:
        /*023c*/ 	.word	index@(.nv.constant0._ZN7cutlass13device_kernelINS_4gemm6kernel13GemmUniversalIN4cute5tupleIJiiiiEEENS1_10collective13CollectiveMmaINS1_34MainloopSm90TmaGmmaWarpSpecializedILi3ENS5_IJNS4_1CILi1EEESB_SB_EEENS1_35KernelTmaWarpSpecializedCooperativeEEENS5_IJNSA_ILi128EEESF_SF_EEENS_10bfloat16_tENS5_IJlSB_lEEESH_SI_NS4_8TiledMMAINS4_8MMA_AtomIJNS4_4SM904GMMA28MMA_64x128x16_F32BF16BF16_SSILNSM_5MajorE0ELSO_0ELNSM_7ScaleInE1ELSP_1EEEEEENS4_6LayoutINS5_IJNSA_ILi2EEESB_SB_EEENS5_IJSB_NSA_ILi0EEESV_EEEEENS5_IJNS4_10UnderscoreESY_SY_EEEEENS4_13SM90_TMA_LOADENS4_14ComposedLayoutINS4_7SwizzleILi3ELi4ELi3EEENS4_18smem_ptr_flag_bitsILi16EEENSS_INS5_IJNSA_ILi8EEENSA_ILi64EEEEEENS5_IJS18_SB_EEEEEEEvNS4_8identityES11_S1C_vS1D_EENS_8epilogue10collective6detail29Sm90TmaWarpSpecializedAdapterINS1G_15DefaultEpilogueISH_SI_SI_NS1F_6thread17LinearCombinationISH_Li1EffLNS1K_9ScaleType4KindE0ELNS_15FloatRoundStyleE2ESH_EENS1_15EpilogueDefaultEEEEEvvEEEEvNT_6ParamsE)
        /*0240*/ 	.short	0x0210
        /*0242*/ 	.short	0x0470


	//----- nvinfo : EIATTR_SW_WAR
	.align		4
.L_43:
        /*0244*/ 	.byte	0x04, 0x36
        /*0246*/ 	.short	(.L_45 - .L_44)
.L_44:
        /*0248*/ 	.word	0x00000008
.L_45:


//--------------------- .nv.callgraph             --------------------------
	.section	.nv.callgraph,"",@"SHT_CUDA_CALLGRAPH"
	.align	4
	.sectionentsize	8
	.align		4
        /*0000*/ 	.word	0x00000000
	.align		4
        /*0004*/ 	.word	0xffffffff
	.align		4
        /*0008*/ 	.word	index@(_ZN7cutlass13device_kernelINS_4gemm6kernel13GemmUniversalIN4cute5tupleIJiiiiEEENS1_10collective13CollectiveMmaINS1_34MainloopSm90TmaGmmaWarpSpecializedILi3ENS5_IJNS4_1CILi1EEESB_SB_EEENS1_35KernelTmaWarpSpecializedCooperativeEEENS5_IJNSA_ILi128EEESF_SF_EEENS_10bfloat16_tENS5_IJlSB_lEEESH_SI_NS4_8TiledMMAINS4_8MMA_AtomIJNS4_4SM904GMMA28MMA_64x128x16_F32BF16BF16_SSILNSM_5MajorE0ELSO_0ELNSM_7ScaleInE1ELSP_1EEEEEENS4_6LayoutINS5_IJNSA_ILi2EEESB_SB_EEENS5_IJSB_NSA_ILi0EEESV_EEEEENS5_IJNS4_10UnderscoreESY_SY_EEEEENS4_13SM90_TMA_LOADENS4_14ComposedLayoutINS4_7SwizzleILi3ELi4ELi3EEENS4_18smem_ptr_flag_bitsILi16EEENSS_INS5_IJNSA_ILi8EEENSA_ILi64EEEEEENS5_IJS18_SB_EEEEEEEvNS4_8identityES11_S1C_vS1D_EENS_8epilogue10collective6detail29Sm90TmaWarpSpecializedAdapterINS1G_15DefaultEpilogueISH_SI_SI_NS1F_6thread17LinearCombinationISH_Li1EffLNS1K_9ScaleType4KindE0ELNS_15FloatRoundStyleE2ESH_EENS1_15EpilogueDefaultEEEEEvvEEEEvNT_6ParamsE)
	.align		4
        /*000c*/ 	.word	index@(__assertfail)
	.align		4
        /*0010*/ 	.word	0x00000000
	.align		4
        /*0014*/ 	.word	0xfffffffe
	.align		4
        /*0018*/ 	.word	0x00000000
	.align		4
        /*001c*/ 	.word	0xfffffffd
	.align		4
        /*0020*/ 	.word	0x00000000
	.align		4
        /*0024*/ 	.word	0xfffffffc


//--------------------- .nv.constant4             --------------------------
	.section	.nv.constant4,"a",@progbits
	.align	8
	.align		8
.nv.constant4:
        /*0000*/ 	.dword	__assertfail
	.align		8
        /*0008*/ 	.dword	__unnamed_1
	.align		8
        /*0010*/ 	.dword	_ZN39_INTERNAL_a2cfe3dc_4_k_cu_1dd311c1_28774cuda3std3__45__cpo5beginE
	.align		8
        /*0018*/ 	.dword	_ZN39_INTERNAL_a2cfe3dc_4_k_cu_1dd311c1_28774cuda3std3__45__cpo3endE
	.align		8
        /*0020*/ 	.dword	_ZN39_INTERNAL_a2cfe3dc_4_k_cu_1dd311c1_28774cuda3std3__45__cpo6cbeginE
	.align		8
        /*0028*/ 	.dword	_ZN39_INTERNAL_a2cfe3dc_4_k_cu_1dd311c1_28774cuda3std3__45__cpo4cendE
	.align		8
        /*0030*/ 	.dword	_ZN39_INTERNAL_a2cfe3dc_4_k_cu_1dd311c1_28774cuda3std3__441_GLOBAL__N__a2cfe3dc_4_k_cu_1dd311c1_28776ignoreE
	.align		8
        /*0038*/ 	.dword	_ZN39_INTERNAL_a2cfe3dc_4_k_cu_1dd311c1_28774cuda3std3__419piecewise_constructE
	.align		8
        /*0040*/ 	.dword	_ZN39_INTERNAL_a2cfe3dc_4_k_cu_1dd311c1_28774cuda3std3__48in_placeE
	.align		8
        /*0048*/ 	.dword	_ZN39_INTERNAL_a2cfe3dc_4_k_cu_1dd311c1_28774cuda3std6ranges3__45__cpo4swapE
	.align		8
        /*0050*/ 	.dword	_ZN39_INTERNAL_a2cfe3dc_4_k_cu_1dd311c1_28774cuda3std6ranges3__45__cpo9iter_moveE
	.align		8
        /*0058*/ 	.dword	_ZN39_INTERNAL_a2cfe3dc_4_k_cu_1dd311c1_28774cute7productE
	.align		8
        /*0060*/ 	.dword	_ZN39_INTERNAL_a2cfe3dc_4_k_cu_1dd311c1_28774cute1_E
	.align		8
        /*0068*/ 	.dword	$str$22
	.align		8
        /*0070*/ 	.dword	$str$23


//--------------------- .text._ZN7cutlass13device_kernelINS_4gemm6kernel13GemmUniversalIN4cute5tupleIJiiiiEEENS1_10collective13CollectiveMmaINS1_34MainloopSm90TmaGmmaWarpSpecializedILi3ENS5_IJNS4_1CILi1EEESB_SB_EEENS1_35KernelTmaWarpSpecializedCooperativeEEENS5_IJNSA_ILi128EEESF_SF_EEENS_10bfloat16_tENS5_IJlSB_lEEESH_SI_NS4_8TiledMMAINS4_8MMA_AtomIJNS4_4SM904GMMA28MMA_64x128x16_F32BF16BF16_SSILNSM_5MajorE0ELSO_0ELNSM_7ScaleInE1ELSP_1EEEEEENS4_6LayoutINS5_IJNSA_ILi2EEESB_SB_EEENS5_IJSB_NSA_ILi0EEESV_EEEEENS5_IJNS4_10UnderscoreESY_SY_EEEEENS4_13SM90_TMA_LOADENS4_14ComposedLayoutINS4_7SwizzleILi3ELi4ELi3EEENS4_18smem_ptr_flag_bitsILi16EEENSS_INS5_IJNSA_ILi8EEENSA_ILi64EEEEEENS5_IJS18_SB_EEEEEEEvNS4_8identityES11_S1C_vS1D_EENS_8epilogue10collective6detail29Sm90TmaWarpSpecializedAdapterINS1G_15DefaultEpilogueISH_SI_SI_NS1F_6thread17LinearCombinationISH_Li1EffLNS1K_9ScaleType4KindE0ELNS_15FloatRoundStyleE2ESH_EENS1_15EpilogueDefaultEEEEEvvEEEEvNT_6ParamsE --------------------------
	.section	.text._ZN7cutlass13device_kernelINS_4gemm6kernel13GemmUniversalIN4cute5tupleIJiiiiEEENS1_10collective13CollectiveMmaINS1_34MainloopSm90TmaGmmaWarpSpecializedILi3ENS5_IJNS4_1CILi1EEESB_SB_EEENS1_35KernelTmaWarpSpecializedCooperativeEEENS5_IJNSA_ILi128EEESF_SF_EEENS_10bfloat16_tENS5_IJlSB_lEEESH_SI_NS4_8TiledMMAINS4_8MMA_AtomIJNS4_4SM904GMMA28MMA_64x128x16_F32BF16BF16_SSILNSM_5MajorE0ELSO_0ELNSM_7ScaleInE1ELSP_1EEEEEENS4_6LayoutINS5_IJNSA_ILi2EEESB_SB_EEENS5_IJSB_NSA_ILi0EEESV_EEEEENS5_IJNS4_10UnderscoreESY_SY_EEEEENS4_13SM90_TMA_LOADENS4_14ComposedLayoutINS4_7SwizzleILi3ELi4ELi3EEENS4_18smem_ptr_flag_bitsILi16EEENSS_INS5_IJNSA_ILi8EEENSA_ILi64EEEEEENS5_IJS18_SB_EEEEEEEvNS4_8identityES11_S1C_vS1D_EENS_8epilogue10collective6detail29Sm90TmaWarpSpecializedAdapterINS1G_15DefaultEpilogueISH_SI_SI_NS1F_6thread17LinearCombinationISH_Li1EffLNS1K_9ScaleType4KindE0ELNS_15FloatRoundStyleE2ESH_EENS1_15EpilogueDefaultEEEEEvvEEEEvNT_6ParamsE,"ax",@progbits
	.align	128
.text._ZN7cutlass13device_kernelINS_4gemm6kernel13GemmUniversalIN4cute5tupleIJiiiiEEENS1_10collective13CollectiveMmaINS1_34MainloopSm90TmaGmmaWarpSpecializedILi3ENS5_IJNS4_1CILi1EEESB_SB_EEENS1_35KernelTmaWarpSpecializedCooperativeEEENS5_IJNSA_ILi128EEESF_SF_EEENS_10bfloat16_tENS5_IJlSB_lEEESH_SI_NS4_8TiledMMAINS4_8MMA_AtomIJNS4_4SM904GMMA28MMA_64x128x16_F32BF16BF16_SSILNSM_5MajorE0ELSO_0ELNSM_7ScaleInE1ELSP_1EEEEEENS4_6LayoutINS5_IJNSA_ILi2EEESB_SB_EEENS5_IJSB_NSA_ILi0EEESV_EEEEENS5_IJNS4_10UnderscoreESY_SY_EEEEENS4_13SM90_TMA_LOADENS4_14ComposedLayoutINS4_7SwizzleILi3ELi4ELi3EEENS4_18smem_ptr_flag_bitsILi16EEENSS_INS5_IJNSA_ILi8EEENSA_ILi64EEEEEENS5_IJS18_SB_EEEEEEEvNS4_8identityES11_S1C_vS1D_EENS_8epilogue10collective6detail29Sm90TmaWarpSpecializedAdapterINS1G_15DefaultEpilogueISH_SI_SI_NS1F_6thread17LinearCombinationISH_Li1EffLNS1K_9ScaleType4KindE0ELNS_15FloatRoundStyleE2ESH_EENS1_15EpilogueDefaultEEEEEvvEEEEvNT_6ParamsE:
        .type           _ZN7cutlass13device_kernelINS_4gemm6kernel13GemmUniversalIN4cute5tupleIJiiiiEEENS1_10collective13CollectiveMmaINS1_34MainloopSm90TmaGmmaWarpSpecializedILi3ENS5_IJNS4_1CILi1EEESB_SB_EEENS1_35KernelTmaWarpSpecializedCooperativeEEENS5_IJNSA_ILi128EEESF_SF_EEENS_10bfloat16_tENS5_IJlSB_lEEESH_SI_NS4_8TiledMMAINS4_8MMA_AtomIJNS4_4SM904GMMA28MMA_64x128x16_F32BF16BF16_SSILNSM_5MajorE0ELSO_0ELNSM_7ScaleInE1ELSP_1EEEEEENS4_6LayoutINS5_IJNSA_ILi2EEESB_SB_EEENS5_IJSB_NSA_ILi0EEESV_EEEEENS5_IJNS4_10UnderscoreESY_SY_EEEEENS4_13SM90_TMA_LOADENS4_14ComposedLayoutINS4_7SwizzleILi3ELi4ELi3EEENS4_18smem_ptr_flag_bitsILi16EEENSS_INS5_IJNSA_ILi8EEENSA_ILi64EEEEEENS5_IJS18_SB_EEEEEEEvNS4_8identityES11_S1C_vS1D_EENS_8epilogue10collective6detail29Sm90TmaWarpSpecializedAdapterINS1G_15DefaultEpilogueISH_SI_SI_NS1F_6thread17LinearCombinationISH_Li1EffLNS1K_9ScaleType4KindE0ELNS_15FloatRoundStyleE2ESH_EENS1_15EpilogueDefaultEEEEEvvEEEEvNT_6ParamsE,@function
        .size           _ZN7cutlass13device_kernelINS_4gemm6kernel13GemmUniversalIN4cute5tupleIJiiiiEEENS1_10collective13CollectiveMmaINS1_34MainloopSm90TmaGmmaWarpSpecializedILi3ENS5_IJNS4_1CILi1EEESB_SB_EEENS1_35KernelTmaWarpSpecializedCooperativeEEENS5_IJNSA_ILi128EEESF_SF_EEENS_10bfloat16_tENS5_IJlSB_lEEESH_SI_NS4_8TiledMMAINS4_8MMA_AtomIJNS4_4SM904GMMA28MMA_64x128x16_F32BF16BF16_SSILNSM_5MajorE0ELSO_0ELNSM_7ScaleInE1ELSP_1EEEEEENS4_6LayoutINS5_IJNSA_ILi2EEESB_SB_EEENS5_IJSB_NSA_ILi0EEESV_EEEEENS5_IJNS4_10UnderscoreESY_SY_EEEEENS4_13SM90_TMA_LOADENS4_14ComposedLayoutINS4_7SwizzleILi3ELi4ELi3EEENS4_18smem_ptr_flag_bitsILi16EEENSS_INS5_IJNSA_ILi8EEENSA_ILi64EEEEEENS5_IJS18_SB_EEEEEEEvNS4_8identityES11_S1C_vS1D_EENS_8epilogue10collective6detail29Sm90TmaWarpSpecializedAdapterINS1G_15DefaultEpilogueISH_SI_SI_NS1F_6thread17LinearCombinationISH_Li1EffLNS1K_9ScaleType4KindE0ELNS_15FloatRoundStyleE2ESH_EENS1_15EpilogueDefaultEEEEEvvEEEEvNT_6ParamsE,(.L_x_192 - _ZN7cutlass13device_kernelINS_4gemm6kernel13GemmUniversalIN4cute5tupleIJiiiiEEENS1_10collective13CollectiveMmaINS1_34MainloopSm90TmaGmmaWarpSpecializedILi3ENS5_IJNS4_1CILi1EEESB_SB_EEENS1_35KernelTmaWarpSpecializedCooperativeEEENS5_IJNSA_ILi128EEESF_SF_EEENS_10bfloat16_tENS5_IJlSB_lEEESH_SI_NS4_8TiledMMAINS4_8MMA_AtomIJNS4_4SM904GMMA28MMA_64x128x16_F32BF16BF16_SSILNSM_5MajorE0ELSO_0ELNSM_7ScaleInE1ELSP_1EEEEEENS4_6LayoutINS5_IJNSA_ILi2EEESB_SB_EEENS5_IJSB_NSA_ILi0EEESV_EEEEENS5_IJNS4_10UnderscoreESY_SY_EEEEENS4_13SM90_TMA_LOADENS4_14ComposedLayoutINS4_7SwizzleILi3ELi4ELi3EEENS4_18smem_ptr_flag_bitsILi16EEENSS_INS5_IJNSA_ILi8EEENSA_ILi64EEEEEENS5_IJS18_SB_EEEEEEEvNS4_8identityES11_S1C_vS1D_EENS_8epilogue10collective6detail29Sm90TmaWarpSpecializedAdapterINS1G_15DefaultEpilogueISH_SI_SI_NS1F_6thread17LinearCombinationISH_Li1EffLNS1K_9ScaleType4KindE0ELNS_15FloatRoundStyleE2ESH_EENS1_15EpilogueDefaultEEEEEvvEEEEvNT_6ParamsE)
        .other          _ZN7cutlass13device_kernelINS_4gemm6kernel13GemmUniversalIN4cute5tupleIJiiiiEEENS1_10collective13CollectiveMmaINS1_34MainloopSm90TmaGmmaWarpSpecializedILi3ENS5_IJNS4_1CILi1EEESB_SB_EEENS1_35KernelTmaWarpSpecializedCooperativeEEENS5_IJNSA_ILi128EEESF_SF_EEENS_10bfloat16_tENS5_IJlSB_lEEESH_SI_NS4_8TiledMMAINS4_8MMA_AtomIJNS4_4SM904GMMA28MMA_64x128x16_F32BF16BF16_SSILNSM_5MajorE0ELSO_0ELNSM_7ScaleInE1ELSP_1EEEEEENS4_6LayoutINS5_IJNSA_ILi2EEESB_SB_EEENS5_IJSB_NSA_ILi0EEESV_EEEEENS5_IJNS4_10UnderscoreESY_SY_EEEEENS4_13SM90_TMA_LOADENS4_14ComposedLayoutINS4_7SwizzleILi3ELi4ELi3EEENS4_18smem_ptr_flag_bitsILi16EEENSS_INS5_IJNSA_ILi8EEENSA_ILi64EEEEEENS5_IJS18_SB_EEEEEEEvNS4_8identityES11_S1C_vS1D_EENS_8epilogue10collective6detail29Sm90TmaWarpSpecializedAdapterINS1G_15DefaultEpilogueISH_SI_SI_NS1F_6thread17LinearCombinationISH_Li1EffLNS1K_9ScaleType4KindE0ELNS_15FloatRoundStyleE2ESH_EENS1_15EpilogueDefaultEEEEEvvEEEEvNT_6ParamsE,@"STO_CUDA_ENTRY STV_DEFAULT"
_ZN7cutlass13device_kernelINS_4gemm6kernel13GemmUniversalIN4cute5tupleIJiiiiEEENS1_10collective13CollectiveMmaINS1_34MainloopSm90TmaGmmaWarpSpecializedILi3ENS5_IJNS4_1CILi1EEESB_SB_EEENS1_35KernelTmaWarpSpecializedCooperativeEEENS5_IJNSA_ILi128EEESF_SF_EEENS_10bfloat16_tENS5_IJlSB_lEEESH_SI_NS4_8TiledMMAINS4_8MMA_AtomIJNS4_4SM904GMMA28MMA_64x128x16_F32BF16BF16_SSILNSM_5MajorE0ELSO_0ELNSM_7ScaleInE1ELSP_1EEEEEENS4_6LayoutINS5_IJNSA_ILi2EEESB_SB_EEENS5_IJSB_NSA_ILi0EEESV_EEEEENS5_IJNS4_10UnderscoreESY_SY_EEEEENS4_13SM90_TMA_LOADENS4_14ComposedLayoutINS4_7SwizzleILi3ELi4ELi3EEENS4_18smem_ptr_flag_bitsILi16EEENSS_INS5_IJNSA_ILi8EEENSA_ILi64EEEEEENS5_IJS18_SB_EEEEEEEvNS4_8identityES11_S1C_vS1D_EENS_8epilogue10collective6detail29Sm90TmaWarpSpecializedAdapterINS1G_15DefaultEpilogueISH_SI_SI_NS1F_6thread17LinearCombinationISH_Li1EffLNS1K_9ScaleType4KindE0ELNS_15FloatRoundStyleE2ESH_EENS1_15EpilogueDefaultEEEEEvvEEEEvNT_6ParamsE:
[----:B------:R-:W0:Y:S01]  /*0000*/  LDC R1, c[0x0][0x28] ;  /* 0x00000a00ff017b82 */ /* 0x000e220000000800 */
[----:B------:R-:W1:Y:S01]  /*0010*/  S2R R3, SR_TID.X ;  /* 0x0000000000037919 */ /* 0x000e620000002100 */
[----:B------:R-:W-:Y:S01]  /*0020*/  ELECT P0, URZ, PT ;  /* 0x00000000003f782f */ /* 0x000fe20003800000 */
[----:B------:R-:W-:Y:S01]  /*0030*/  BSSY B0, `(.L_x_0) ;  /* 0x000000f000007945 */ /* 0x000fe20003800000 */
[--C-:B-1----:R-:W-:Y:S02]  /*0040*/  SHF.R.U32.HI R0, RZ, 0x5, R3.reuse ;  /* 0x00000005ff007819 */ /* 0x102fe40000011603 */
[----:B------:R-:W-:-:S03]  /*0050*/  SHF.R.U32.HI R14, RZ, 0x7, R3 ;  /* 0x00000007ff0e7819 */ /* 0x000fc60000011603 */
[----:B------:R-:W1:Y:S04]  /*0060*/  SHFL.IDX PT, R4, R0, RZ, 0x1f ;  /* 0x00001fff00047589 */ /* 0x000e6800000e0000 */
[----:B------:R2:W3:Y:S01]  /*0070*/  SHFL.IDX PT, R10, R14, RZ, 0x1f ;  /* 0x00001fff0e0a7589 */ /* 0x0004e200000e0000 */
[----:B-1----:R-:W-:-:S13]  /*0080*/  ISETP.NE.OR P0, PT, R4, RZ, !P0 ;  /* 0x000000ff0400720c */ /* 0x002fda0004705670 */
[----:B0-23--:R-:W-:Y:S05]  /*0090*/  @P0 BRA `(.L_x_1) ;  /* 0x0000000000200947 */ /* 0x00dfea0003800000 */
[----:B------:R-:W-:Y:S02]  /*00a0*/  ULDC.64 UR4, c[0x0][0x198] ;  /* 0x0000660000047ab9 */ /* 0x000fe40000000a00 */
[----:B------:R-:W-:Y:S02]  /*00b0*/  UIADD3 UR6, UP0, UR4, 0xf0, URZ ;  /* 0x000000f004067890 */ /* 0x000fe4000ff1e03f */
[----:B------:R-:W-:Y:S02]  /*00c0*/  UIADD3 UR4, UP1, UR4, 0x1f0, URZ ;  /* 0x000001f004047890 */ /* 0x000fe4000ff3e03f */
[----:B------:R-:W-:Y:S02]  /*00d0*/  UIADD3.X UR7, URZ, UR5, URZ, UP0, !UPT ;  /* 0x000000053f077290 */ /* 0x000fe400087fe43f */
[----:B------:R-:W-:-:S07]  /*00e0*/  UIADD3.X UR5, URZ, UR5, URZ, UP1, !UPT ;  /* 0x000000053f057290 */ /* 0x000fce0008ffe43f */
[----:B------:R0:W-:Y:S02]  /*00f0*/  UTMACCTL.PF [UR6] ;  /* 0x00000000060079b9 */ /* 0x0001e40008040000 */
[----:B------:R0:W-:Y:S02]  /*0100*/  UTMACCTL.PF [UR4] ;  /* 0x00000000040079b9 */ /* 0x0001e40008040000 */
[----:B0-----:R-:W-:Y:S01]  /*0110*/  NOP ;  /* 0x0000000000007918 */ /* 0x001fe20000000000 */
.L_x_1:
[----:B------:R-:W-:Y:S05]  /*0120*/  BSYNC B0 ;  /* 0x0000000000007941 */ /* 0x000fea0003800000 */
.L_x_0:
[----:B------:R-:W0:Y:S02]  /*0130*/  SHFL.IDX PT, R2, R0, RZ, 0x1f ;  /* 0x00001fff00027589 */ /* 0x000e2400000e0000 */
[----:B0-----:R-:W-:-:S13]  /*0140*/  ISETP.NE.AND P0, PT, R2, RZ, PT ;  /* 0x000000ff0200720c */ /* 0x001fda0003f05270 */
[----:B------:R-:W-:Y:S05]  /*0150*/  @P0 BRA `(.L_x_2) ;  /* 0x0000000000500947 */ /* 0x000fea0003800000 */
[----:B------:R-:W0:Y:S01]  /*0160*/  S2UR UR8, SR_CgaCtaId ;  /* 0x00000000000879c3 */ /* 0x000e220000008800 */
[----:B------:R-:W-:Y:S01]  /*0170*/  UMOV UR4, 0x400 ;  /* 0x0000040000047882 */ /* 0x000fe20000000000 */
[----:B------:R-:W-:Y:S01]  /*0180*/  UMOV UR5, 0x1 ;  /* 0x0000000100057882 */ /* 0x000fe20000000000 */
[----:B------:R-:W-:Y:S01]  /*0190*/  UMOV UR6, 0x100 ;  /* 0x0000010000067882 */ /* 0x000fe20000000000 */
[----:B------:R-:W-:Y:S01]  /*01a0*/  ELECT P0, URZ, PT ;  /* 0x00000000003f782f */ /* 0x000fe20003800000 */
[----:B------:R-:W-:-:S04]  /*01b0*/  UIADD3 UR6, -UR6, 0x100000, URZ ;  /* 0x0010000006067890 */ /* 0x000fc8000fffe13f */
[----:B------:R-:W-:Y:S02]  /*01c0*/  USHF.L.U32 UR7, UR6, 0xb, URZ ;  /* 0x0000000b06077899 */ /* 0x000fe4000800063f */
[----:B------:R-:W-:Y:S02]  /*01d0*/  USHF.L.U32 UR6, UR6, 0x1, URZ ;  /* 0x0000000106067899 */ /* 0x000fe4000800063f */
[----:B0-----:R-:W-:Y:S02]  /*01e0*/  ULEA UR8, UR8, UR4, 0x18 ;  /* 0x0000000408087291 */ /* 0x001fe4000f8ec03f */
[----:B------:R-:W-:-:S04]  /*01f0*/  UIADD3 UR4, -UR5, 0x100000, URZ ;  /* 0x0010000005047890 */ /* 0x000fc8000fffe13f */
[----:B------:R-:W-:Y:S02]  /*0200*/  USHF.L.U32 UR5, UR4, 0xb, URZ ;  /* 0x0000000b04057899 */ /* 0x000fe4000800063f */
[----:B------:R-:W-:Y:S01]  /*0210*/  USHF.L.U32 UR4, UR4, 0x1, URZ ;  /* 0x0000000104047899 */ /* 0x000fe2000800063f */
[----:B------:R-:W0:Y:S11]  /*0220*/  FENCE.VIEW.ASYNC.S ;  /* 0x00000000000073c6 */ /* 0x000e360000000000 */
[----:B0-----:R0:W1:Y:S01]  /*0230*/  SYNCS.EXCH.64 URZ, [UR8], UR4 ;  /* 0x00000004083f75b2 */ /* 0x0010620008000100 */
[----:B------:R0:W2:Y:S01]  /*0240*/  SYNCS.EXCH.64 URZ, [UR8+0x18], UR6 ;  /* 0x00001806083f75b2 */ /* 0x0000a20008000100 */
[----:B------:R0:W3:Y:S01]  /*0250*/  SYNCS.EXCH.64 URZ, [UR8+0x8], UR4 ;  /* 0x00000804083f75b2 */ /* 0x0000e20008000100 */
[----:B------:R0:W4:Y:S01]  /*0260*/  SYNCS.EXCH.64 URZ, [UR8+0x20], UR6 ;  /* 0x00002006083f75b2 */ /* 0x0001220008000100 */
[----:B------:R0:W0:Y:S01]  /*0270*/  SYNCS.EXCH.64 URZ, [UR8+0x10], UR4 ;  /* 0x00001004083f75b2 */ /* 0x0000220008000100 */
[----:B------:R0:W0:Y:S01]  /*0280*/  SYNCS.EXCH.64 URZ, [UR8+0x28], UR6 ;  /* 0x00002806083f75b2 */ /* 0x0000220008000100 */
[----:B------:R-:W-:Y:S01]  /*0290*/  NOP ;  /* 0x0000000000007918 */ /* 0x000fe20000000000 */
.L_x_2:
[----:B------:R-:W5:Y:S01]  /*02a0*/  SHFL.IDX PT, R0, R0, RZ, 0x1f ;  /* 0x00001fff00007589 */ /* 0x000f6200000e0000 */
[----:B------:R-:W-:Y:S01]  /*02b0*/  ELECT P0, URZ, PT ;  /* 0x00000000003f782f */ /* 0x000fe20003800000 */
[----:B------:R-:W1:Y:S01]  /*02c0*/  LDC R2, c[0x0][0x65c] ;  /* 0x00019700ff027b82 */ /* 0x000e620000000800 */
[----:B------:R-:W-:Y:S01]  /*02d0*/  SHF.R.S32.HI R7, RZ, 0x1f, R4 ;  /* 0x0000001fff077819 */ /* 0x000fe20000011404 */
[----:B------:R-:W2:Y:S01]  /*02e0*/  S2R R5, SR_CTAID.Y ;  /* 0x0000000000057919 */ /* 0x000ea20000002600 */
[----:B0-----:R-:W-:Y:S01]  /*02f0*/  UMOV UR4, 0x20 ;  /* 0x0000002000047882 */ /* 0x001fe20000000000 */
[----:B------:R-:W-:Y:S01]  /*0300*/  NOP ;  /* 0x0000000000007918 */ /* 0x000fe20000000000 */
[----:B------:R-:W-:Y:S01]  /*0310*/  LEA.HI R7, R7, R4, RZ, 0x2 ;  /* 0x0000000407077211 */ /* 0x000fe200078f10ff */
[----:B------:R-:W0:Y:S01]  /*0320*/  S2R R6, SR_CTAID.X ;  /* 0x0000000000067919 */ /* 0x000e220000002500 */
[----:B------:R-:W-:Y:S01]  /*0330*/  ISETP.NE.AND P2, PT, R10, RZ, PT ;  /* 0x000000ff0a00720c */ /* 0x000fe20003f45270 */
[----:B------:R-:W-:Y:S01]  /*0340*/  NOP ;  /* 0x0000000000007918 */ /* 0x000fe20000000000 */
[----:B------:R-:W-:-:S02]  /*0350*/  LOP3.LUT R7, R7, 0xfffffffc, RZ, 0xc0, !PT ;  /* 0xfffffffc07077812 */ /* 0x000fc400078ec0ff */
[----:B-----5:R-:W-:Y:S02]  /*0360*/  ISETP.NE.OR P0, PT, R0, RZ, !P0 ;  /* 0x000000ff0000720c */ /* 0x020fe40004705670 */
[----:B-1----:R-:W-:-:S04]  /*0370*/  ISETP.NE.AND P3, PT, R2, 0x1, PT ;  /* 0x000000010200780c */ /* 0x002fc80003f65270 */
[----:B------:R-:W-:Y:S01]  /*0380*/  P2R R0, PR, RZ, 0x8 ;  /* 0x00000008ff007803 */ /* 0x000fe20000000000 */
[----:B------:R-:W-:Y:S01]  /*0390*/  IMAD.IADD R0, R4, 0x1, -R7 ;  /* 0x0000000104007824 */ /* 0x000fe200078e0a07 */
[----:B------:R-:W-:Y:S01]  /*03a0*/  LOP3.LUT R4, R3, 0x7f, RZ, 0xc0, !PT ;  /* 0x0000007f03047812 */ /* 0x000fe200078ec0ff */
[----:B------:R-:W-:-:S03]  /*03b0*/  IMAD.MOV.U32 R7, RZ, RZ, RZ ;  /* 0x000000ffff077224 */ /* 0x000fc600078e00ff */
[----:B------:R-:W-:Y:S01]  /*03c0*/  ISETP.NE.AND P1, PT, R0, 0x3, PT ;  /* 0x000000030000780c */ /* 0x000fe20003f25270 */
[----:B------:R-:W-:Y:S01]  /*03d0*/  VOTEU.ALL UP0, P0 ;  /* 0x00000000003f7886 */ /* 0x000fe20000000000 */
[----:B------:R-:W-:Y:S01]  /*03e0*/  VOTEU.ALL UP1, P0 ;  /* 0x00000000003f7886 */ /* 0x000fe20000020000 */
[----:B------:R-:W0:Y:S01]  /*03f0*/  @P3 LDC R17, c[0x0][0x10] ;  /* 0x00000400ff113b82 */ /* 0x000e220000000800 */
[----:B--2---:R-:W-:Y:S02]  /*0400*/  @P3 IMAD.MOV.U32 R8, RZ, RZ, R5 ;  /* 0x000000ffff083224 */ /* 0x004fe400078e0005 */
[----:B------:R-:W-:Y:S01]  /*0410*/  @!UP0 UMOV UR6, 0x400 ;  /* 0x0000040000068882 */ /* 0x000fe20000000000 */
[----:B------:R-:W-:-:S04]  /*0420*/  @!UP0 UIADD3 UR4, -UR4, 0x100000, URZ ;  /* 0x0010000004048890 */ /* 0x000fc8000fffe13f */
[----:B------:R-:W-:Y:S02]  /*0430*/  @!UP0 USHF.L.U32 UR5, UR4, 0xb, URZ ;  /* 0x0000000b04058899 */ /* 0x000fe4000800063f */
[----:B------:R-:W-:Y:S01]  /*0440*/  @!UP0 USHF.L.U32 UR4, UR4, 0x1, URZ ;  /* 0x0000000104048899 */ /* 0x000fe2000800063f */
[----:B------:R-:W-:Y:S01]  /*0450*/  @P3 IMAD.MOV.U32 R9, RZ, RZ, RZ ;  /* 0x000000ffff093224 */ /* 0x000fe200078e00ff */
[----:B------:R-:W1:Y:S08]  /*0460*/  @!UP0 S2UR UR7, SR_CgaCtaId ;  /* 0x00000000000789c3 */ /* 0x000e700000008800 */
[----:B------:R-:W2:Y:S01]  /*0470*/  @!P3 LDC R11, c[0x0][0xc] ;  /* 0x00000300ff0bbb82 */ /* 0x000ea20000000800 */
[----:B0-----:R-:W-:Y:S01]  /*0480*/  @P3 IMAD.WIDE.U32 R16, R6, R17, R8 ;  /* 0x0000001106103225 */ /* 0x001fe200078e0008 */
[----:B-1----:R-:W-:Y:S01]  /*0490*/  @!UP0 ULEA UR8, UR7, UR6, 0x18 ;  /* 0x0000000607088291 */ /* 0x002fe2000f8ec03f */
[----:B------:R-:W-:-:S02]  /*04a0*/  VOTEU.ALL UP0, P0 ;  /* 0x00000000003f7886 */ /* 0x000fc40000000000 */
[----:B------:R-:W-:Y:S01]  /*04b0*/  ULDC UR6, c[0x0][0xc] ;  /* 0x0000030000067ab9 */ /* 0x000fe20000000800 */
[----:B------:R-:W-:Y:S01]  /*04c0*/  ISETP.EQ.OR P0, PT, R0, RZ, !P1 ;  /* 0x000000ff0000720c */ /* 0x000fe20004f02670 */
[----:B------:R-:W-:-:S03]  /*04d0*/  ULDC UR7, c[0x0][0x10] ;  /* 0x0000040000077ab9 */ /* 0x000fc60000000800 */
[C---:B------:R-:W-:Y:S01]  /*04e0*/  ISETP.EQ.AND P0, PT, R10.reuse, RZ, P0 ;  /* 0x000000ff0a00720c */ /* 0x040fe20000702270 */
[----:B------:R-:W-:Y:S02]  /*04f0*/  VIADD R10, R10, 0xffffffff ;  /* 0xffffffff0a0a7836 */ /* 0x000fe40000000000 */
[----:B--2---:R-:W-:Y:S01]  /*0500*/  @!P3 IMAD.WIDE.U32 R8, R11, R5, R6 ;  /* 0x000000050b08b225 */ /* 0x004fe200078e0006 */
[----:B------:R-:W0:Y:S02]  /*0510*/  FENCE.VIEW.ASYNC.S ;  /* 0x00000000000073c6 */ /* 0x000e240000000000 */
[----:B0-----:R-:W3:Y:S01]  /*0520*/  @!UP0 SYNCS.EXCH.64 URZ, [UR8+0x40], UR4 ;  /* 0x00004004083f85b2 */ /* 0x001ee20008000100 */
[----:B------:R-:W-:Y:S01]  /*0530*/  SEL R18, RZ, 0x1, !P0 ;  /* 0x00000001ff127807 */ /* 0x000fe20004000000 */
[----:B------:R-:W-:Y:S01]  /*0540*/  @P3 IMAD.MOV.U32 R11, RZ, RZ, RZ ;  /* 0x000000ffff0b3224 */ /* 0x000fe200078e00ff */
[----:B------:R-:W-:Y:S01]  /*0550*/  ISETP.GE.U32.AND P1, PT, R10, 0x2, PT ;  /* 0x000000020a00780c */ /* 0x000fe20003f26070 */
[----:B------:R-:W-:-:S02]  /*0560*/  @!P3 IMAD.MOV.U32 R16, RZ, RZ, R8 ;  /* 0x000000ffff10b224 */ /* 0x000fc400078e0008 */
[----:B------:R-:W-:Y:S01]  /*0570*/  @P3 IMAD.IADD R17, R17, 0x1, R11 ;  /* 0x0000000111113824 */ /* 0x000fe200078e020b */
[----:B------:R-:W-:Y:S01]  /*0580*/  SEL R18, R18, 0x2, P1 ;  /* 0x0000000212127807 */ /* 0x000fe20000800000 */
[----:B------:R-:W-:Y:S01]  /*0590*/  @!P3 IMAD.MOV.U32 R17, RZ, RZ, R9 ;  /* 0x000000ffff11b224 */ /* 0x000fe200078e0009 */
[----:B------:R0:W3:Y:S01]  /*05a0*/  @!UP1 SYNCS.EXCH.64 URZ, [UR8+0x48], UR4 ;  /* 0x00004804083f95b2 */ /* 0x0000e20008000100 */
[----:B------:R-:W-:Y:S01]  /*05b0*/  NOP ;  /* 0x0000000000007918 */ /* 0x000fe20000000000 */
[----:B0-----:R-:W-:-:S03]  /*05c0*/  UIMAD.WIDE.U32 UR4, UR6, UR7, URZ ;  /* 0x00000007060472a5 */ /* 0x001fc6000f8e003f */
[----:B------:R-:W-:Y:S02]  /*05d0*/  ULDC UR6, c[0x0][0x14] ;  /* 0x0000050000067ab9 */ /* 0x000fe40000000800 */
[----:B------:R-:W-:Y:S02]  /*05e0*/  UIMAD.WIDE.U32 UR38, UR4, UR6, URZ ;  /* 0x00000006042672a5 */ /* 0x000fe4000f8e003f */
[----:B------:R-:W-:-:S04]  /*05f0*/  UIMAD UR41, UR5, UR6, URZ ;  /* 0x00000006052972a4 */ /* 0x000fc8000f8e023f */
[----:B------:R-:W-:Y:S01]  /*0600*/  UIADD3 UR41, UR39, UR41, URZ ;  /* 0x0000002927297290 */ /* 0x000fe2000fffe03f */
[----:B---34-:R-:W-:Y:S06]  /*0610*/  BAR.SYNC.DEFER_BLOCKING 0x0 ;  /* 0x0000000000007b1d */ /* 0x018fec0000010000 */
[----:B------:R-:W-:Y:S05]  /*0620*/  @!P2 BRA `(.L_x_3) ;  /* 0x000000600090a947 */ /* 0x000fea0003800000 */
[----:B------:R-:W-:-:S13]  /*0630*/  ISETP.GT.U32.AND P0, PT, R10, 0x1, PT ;  /* 0x000000010a00780c */ /* 0x000fda0003f04070 */
[----:B------:R-:W-:Y:S05]  /*0640*/  @P0 EXIT ;  /* 0x000000000000094d */ /* 0x000fea0003800000 */
[----:B------:R-:W-:Y:S01]  /*0650*/  ULDC.64 UR4, c[0x0][0x650] ;  /* 0x0001940000047ab9 */ /* 0x000fe20000000a00 */
[----:B------:R-:W-:Y:S01]  /*0660*/  PRMT R0, RZ, 0x7610, R0 ;  /* 0x00007610ff007816 */ /* 0x000fe20000000000 */
[----:B------:R-:W-:Y:S01]  /*0670*/  IMAD.MOV.U32 R101, RZ, RZ, -0x1 ;  /* 0xffffffffff657424 */ /* 0x000fe200078e00ff */
[----:B------:R-:W-:Y:S01]  /*0680*/  ISETP.GE.U32.AND P0, PT, R16, UR4, PT ;  /* 0x0000000410007c0c */ /* 0x000fe2000bf06070 */
[----:B------:R-:W-:Y:S02]  /*0690*/  IMAD.MOV.U32 R100, RZ, RZ, -0x1 ;  /* 0xffffffffff647424 */ /* 0x000fe400078e00ff */
[----:B------:R-:W-:Y:S01]  /*06a0*/  IMAD.MOV.U32 R99, RZ, RZ, -0x1 ;  /* 0xffffffffff637424 */ /* 0x000fe200078e00ff */
[----:B------:R-:W-:-:S13]  /*06b0*/  ISETP.GE.U32.AND.EX P0, PT, R17, UR5, PT, P0 ;  /* 0x0000000511007c0c */ /* 0x000fda000bf06100 */
[----:B------:R-:W-:Y:S05]  /*06c0*/  @P0 BRA `(.L_x_4) ;  /* 0x0000000400540947 */ /* 0x000fea0003800000 */
[----:B------:R-:W0:Y:S01]  /*06d0*/  LDC.64 R20, c[0x0][0x628] ;  /* 0x00018a00ff147b82 */ /* 0x000e220000000a00 */
[----:B------:R-:W-:Y:S02]  /*06e0*/  IMAD.MOV.U32 R8, RZ, RZ, R16 ;  /* 0x000000ffff087224 */ /* 0x000fe400078e0010 */
[----:B------:R-:W-:-:S05]  /*06f0*/  IMAD.MOV.U32 R9, RZ, RZ, R17 ;  /* 0x000000ffff097224 */ /* 0x000fca00078e0011 */
[----:B------:R-:W1:Y:S08]  /*0700*/  LDC R0, c[0x0][0x630] ;  /* 0x00018c00ff007b82 */ /* 0x000e700000000800 */
[----:B------:R-:W2:Y:S01]  /*0710*/  LDC.64 R22, c[0x0][0x620] ;  /* 0x00018800ff167b82 */ /* 0x000ea20000000a00 */
[----:B0-----:R-:W-:-:S04]  /*0720*/  ISETP.NE.U32.AND P0, PT, R20, RZ, PT ;  /* 0x000000ff1400720c */ /* 0x001fc80003f05070 */
[----:B------:R-:W-:-:S13]  /*0730*/  ISETP.NE.AND.EX P0, PT, R21, RZ, PT, P0 ;  /* 0x000000ff1500720c */ /* 0x000fda0003f05300 */
[----:B-12---:R-:W-:Y:S05]  /*0740*/  @!P0 BRA `(.L_x_5) ;  /* 0x0000000000288947 */ /* 0x006fea0003800000 */
[----:B------:R-:W0:Y:S02]  /*0750*/  LDC R13, c[0x0][0x634] ;  /* 0x00018d00ff0d7b82 */ /* 0x000e240000000800 */
[----:B0-----:R-:W-:-:S05]  /*0760*/  IADD3 R13, P0, R16, R13, RZ ;  /* 0x0000000d100d7210 */ /* 0x001fca0007f1e0ff */
[----:B------:R-:W-:-:S04]  /*0770*/  IMAD.X R15, RZ, RZ, R17, P0 ;  /* 0x000000ffff0f7224 */ /* 0x000fc800000e0611 */
[----:B------:R-:W-:-:S04]  /*0780*/  IMAD.WIDE.U32 R8, R15, R20, RZ ;  /* 0x000000140f087225 */ /* 0x000fc800078e00ff */
[----:B------:R-:W-:-:S04]  /*0790*/  IMAD.WIDE.U32 R10, P0, R13, R21, R8 ;  /* 0x000000150d0a7225 */ /* 0x000fc80007800008 */
[----:B------:R-:W-:-:S04]  /*07a0*/  IMAD.WIDE.U32 R8, R13, R20, RZ ;  /* 0x000000140d087225 */ /* 0x000fc800078e00ff */
[----:B------:R-:W-:Y:S01]  /*07b0*/  IMAD.X R13, RZ, RZ, RZ, P0 ;  /* 0x000000ffff0d7224 */ /* 0x000fe200000e06ff */
[----:B------:R-:W-:Y:S01]  /*07c0*/  IADD3 RZ, P0, R9, R10, RZ ;  /* 0x0000000a09ff7210 */ /* 0x000fe20007f1e0ff */
[----:B------:R-:W-:-:S04]  /*07d0*/  IMAD.MOV.U32 R12, RZ, RZ, R11 ;  /* 0x000000ffff0c7224 */ /* 0x000fc800078e000b */
[----:B------:R-:W-:-:S08]  /*07e0*/  IMAD.WIDE.U32.X R8, R15, R21, R12, P0 ;  /* 0x000000150f087225 */ /* 0x000fd000000e040c */
.L_x_5:
[-CC-:B------:R-:W-:Y:S01]  /*07f0*/  SHF.R.U64 R99, R8, R0.reuse, R9.reuse ;  /* 0x0000000008637219 */ /* 0x180fe20000001209 */
[----:B------:R-:W0:Y:S01]  /*0800*/  LDC R12, c[0x0][0x618] ;  /* 0x00018600ff0c7b82 */ /* 0x000e220000000800 */
[----:B------:R-:W-:Y:S01]  /*0810*/  SHF.R.U32.HI R7, RZ, R0, R9 ;  /* 0x00000000ff077219 */ /* 0x000fe20000011609 */
[----:B------:R-:W-:Y:S01]  /*0820*/  ULDC UR4, c[0x0][0x150] ;  /* 0x0000540000047ab9 */ /* 0x000fe20000000800 */
[----:B------:R-:W-:Y:S02]  /*0830*/  IADD3 R11, P0, RZ, -R99, RZ ;  /* 0x80000063ff0b7210 */ /* 0x000fe40007f1e0ff */
[----:B------:R-:W-:-:S03]  /*0840*/  I2FP.F32.U32 R0, R6 ;  /* 0x0000000600007245 */ /* 0x000fc60000201000 */
[----:B------:R-:W1:Y:S01]  /*0850*/  LDC.64 R30, c[0x0][0x640] ;  /* 0x00019000ff1e7b82 */ /* 0x000e620000000a00 */
[----:B------:R-:W-:Y:S02]  /*0860*/  IMAD.X R13, RZ, RZ, ~R7, P0 ;  /* 0x000000ffff0d7224 */ /* 0x000fe400000e0e07 */
[----:B------:R-:W-:Y:S01]  /*0870*/  FMUL R0, R0, UR4 ;  /* 0x0000000400007c20 */ /* 0x000fe20008400000 */
[----:B------:R-:W-:Y:S01]  /*0880*/  IMAD.WIDE.U32 R8, R11, R22, R16 ;  /* 0x000000160b087225 */ /* 0x000fe200078e0010 */
[----:B------:R-:W-:-:S03]  /*0890*/  ULDC UR4, c[0x0][0x154] ;  /* 0x0000550000047ab9 */ /* 0x000fc60000000800 */
[----:B------:R-:W-:Y:S01]  /*08a0*/  IMAD R10, R13, R22, RZ ;  /* 0x000000160d0a7224 */ /* 0x000fe200078e02ff */
[----:B------:R-:W2:Y:S01]  /*08b0*/  LDC R7, c[0x0][0x144] ;  /* 0x00005100ff077b82 */ /* 0x000ea20000000800 */
[----:B------:R-:W3:Y:S02]  /*08c0*/  F2I.U32.TRUNC.NTZ R0, R0 ;  /* 0x0000000000007305 */ /* 0x000ee4000020f000 */
[----:B------:R-:W-:-:S04]  /*08d0*/  IMAD R11, R11, R23, R10 ;  /* 0x000000170b0b7224 */ /* 0x000fc800078e020a */
[----:B------:R-:W-:Y:S01]  /*08e0*/  IMAD.IADD R9, R9, 0x1, R11 ;  /* 0x0000000109097824 */ /* 0x000fe200078e020b */
[----:B------:R-:W4:Y:S01]  /*08f0*/  LDC R24, c[0x0][0x608] ;  /* 0x00018200ff187b82 */ /* 0x000f220000000800 */
[----:B------:R-:W-:-:S03]  /*0900*/  IMAD.MOV.U32 R11, RZ, RZ, -0x1 ;  /* 0xffffffffff0b7424 */ /* 0x000fc600078e00ff */
[-CC-:B0-----:R-:W-:Y:S02]  /*0910*/  SHF.R.U64 R22, R8, R12.reuse, R9.reuse ;  /* 0x0000000c08167219 */ /* 0x181fe40000001209 */
[----:B------:R-:W-:Y:S02]  /*0920*/  I2FP.F32.U32 R8, R5 ;  /* 0x0000000500087245 */ /* 0x000fe40000201000 */
[----:B------:R-:W0:Y:S01]  /*0930*/  LDC R28, c[0x0][0x658] ;  /* 0x00019600ff1c7b82 */ /* 0x000e220000000800 */
[----:B-1----:R-:W-:Y:S01]  /*0940*/  ISETP.NE.U32.AND P0, PT, R30, RZ, PT ;  /* 0x000000ff1e00720c */ /* 0x002fe20003f05070 */
[----:B---3--:R-:W-:Y:S02]  /*0950*/  IMAD.MOV R10, RZ, RZ, -R0 ;  /* 0x000000ffff0a7224 */ /* 0x008fe400078e0a00 */
[----:B------:R-:W-:Y:S01]  /*0960*/  FMUL R8, R8, UR4 ;  /* 0x0000000408087c20 */ /* 0x000fe20008400000 */
[----:B------:R-:W-:Y:S02]  /*0970*/  SHF.R.U32.HI R9, RZ, R12, R9 ;  /* 0x0000000cff097219 */ /* 0x000fe40000011609 */
[----:B------:R-:W-:Y:S01]  /*0980*/  ISETP.NE.AND.EX P0, PT, R31, RZ, PT, P0 ;  /* 0x000000ff1f00720c */ /* 0x000fe20003f05300 */
[----:B------:R1:W3:Y:S01]  /*0990*/  F2I.U32.TRUNC.NTZ R15, R8 ;  /* 0x00000008000f7305 */ /* 0x0002e2000020f000 */
[----:B------:R-:W1:Y:S01]  /*09a0*/  LDC R20, c[0x0][0x148] ;  /* 0x00005200ff147b82 */ /* 0x000e620000000800 */
[----:B--2---:R-:W-:-:S07]  /*09b0*/  IMAD R0, R7, R10, R6 ;  /* 0x0000000a07007224 */ /* 0x004fce00078e0206 */
[----:B------:R-:W2:Y:S01]  /*09c0*/  LDC R26, c[0x0][0x600] ;  /* 0x00018000ff1a7b82 */ /* 0x000ea20000000800 */
[-CC-:B----4-:R-:W-:Y:S02]  /*09d0*/  SHF.R.U64 R32, R22, R24.reuse, R9.reuse ;  /* 0x0000001816207219 */ /* 0x190fe40000001209 */
[----:B------:R-:W-:Y:S01]  /*09e0*/  SHF.R.U32.HI R7, RZ, R24, R9 ;  /* 0x00000018ff077219 */ /* 0x000fe20000011609 */
[----:B------:R-:W-:-:S04]  /*09f0*/  IMAD.MOV.U32 R9, RZ, RZ, 0x1 ;  /* 0x00000001ff097424 */ /* 0x000fc800078e00ff */
[----:B------:R-:W4:Y:S01]  /*0a00*/  LDC R21, c[0x0][0x648] ;  /* 0x00019200ff157b82 */ /* 0x000f220000000800 */
[-C--:B0-----:R-:W-:Y:S02]  /*0a10*/  SHF.L.U32 R6, R11, R28.reuse, RZ ;  /* 0x0000001c0b067219 */ /* 0x081fe400000006ff */
[--C-:B------:R-:W-:Y:S02]  /*0a20*/  SHF.R.U64 R24, R32, R28, R7.reuse ;  /* 0x0000001c20187219 */ /* 0x100fe40000001207 */
[----:B------:R-:W-:Y:S02]  /*0a30*/  LOP3.LUT R13, RZ, R6, RZ, 0x33, !PT ;  /* 0x00000006ff0d7212 */ /* 0x000fe400078e33ff */
[-C--:B------:R-:W-:Y:S01]  /*0a40*/  SHF.R.U32.HI R7, RZ, R28.reuse, R7 ;  /* 0x0000001cff077219 */ /* 0x080fe20000011607 */
[----:B------:R-:W0:Y:S01]  /*0a50*/  LDC R23, c[0x0][0x638] ;  /* 0x00018e00ff177b82 */ /* 0x000e220000000800 */
[----:B------:R-:W-:Y:S01]  /*0a60*/  SHF.L.U32 R12, R9, R28, RZ ;  /* 0x0000001c090c7219 */ /* 0x000fe200000006ff */
[----:B------:R-:W-:-:S06]  /*0a70*/  IMAD.MOV.U32 R6, RZ, RZ, R24 ;  /* 0x000000ffff067224 */ /* 0x000fcc00078e0018 */
[----:B------:R-:W0:Y:S01]  /*0a80*/  LDC R101, c[0x0][0x610] ;  /* 0x00018400ff657b82 */ /* 0x000e220000000800 */
[----:B-1-3--:R-:W-:Y:S05]  /*0a90*/  @!P0 BRA `(.L_x_6) ;  /* 0x0000000000288947 */ /* 0x00afea0003800000 */
[----:B------:R-:W1:Y:S02]  /*0aa0*/  LDC R11, c[0x0][0x64c] ;  /* 0x00019300ff0b7b82 */ /* 0x000e640000000800 */
[----:B-1----:R-:W-:-:S05]  /*0ab0*/  IADD3 R11, P0, R24, R11, RZ ;  /* 0x0000000b180b7210 */ /* 0x002fca0007f1e0ff */
        /* <DEDUP_REMOVED lines=8> */
.L_x_6:
[----:B----4-:R-:W-:Y:S01]  /*0b40*/  SHF.R.U64 R6, R6, R21, R7 ;  /* 0x0000001506067219 */ /* 0x010fe20000001207 */
[----:B--2---:R-:W-:Y:S01]  /*0b50*/  VIADD R7, R26, 0xffffffff ;  /* 0xffffffff1a077836 */ /* 0x004fe20000000000 */
[----:B------:R-:W-:Y:S01]  /*0b60*/  LOP3.LUT R13, R32, R13, RZ, 0xc0, !PT ;  /* 0x0000000d200d7212 */ /* 0x000fe200078ec0ff */
[----:B------:R-:W-:Y:S02]  /*0b70*/  IMAD.MOV R15, RZ, RZ, -R15 ;  /* 0x000000ffff0f7224 */ /* 0x000fe400078e0a0f */
[----:B------:R-:W-:Y:S02]  /*0b80*/  IMAD.MOV R8, RZ, RZ, -R6 ;  /* 0x000000ffff087224 */ /* 0x000fe400078e0a06 */
[----:B------:R-:W-:Y:S01]  /*0b90*/  IMAD R13, R12, R6, R13 ;  /* 0x000000060c0d7224 */ /* 0x000fe200078e020d */
[----:B------:R-:W-:Y:S01]  /*0ba0*/  LOP3.LUT R6, R22, R7, RZ, 0xc0, !PT ;  /* 0x0000000716067212 */ /* 0x000fe200078ec0ff */
[----:B------:R-:W-:Y:S02]  /*0bb0*/  @P3 IMAD R0, R20, R15, R5 ;  /* 0x0000000f14003224 */ /* 0x000fe400078e0205 */
[----:B0-----:R-:W-:-:S02]  /*0bc0*/  IMAD R5, R8, R23, R24 ;  /* 0x0000001708057224 */ /* 0x001fc400078e0218 */
[----:B------:R-:W-:Y:S02]  /*0bd0*/  IMAD R101, R13, R101, R0 ;  /* 0x000000650d657224 */ /* 0x000fe400078e0200 */
[----:B------:R-:W-:Y:S02]  /*0be0*/  IMAD R6, R5, R26, R6 ;  /* 0x0000001a05067224 */ /* 0x000fe400078e0206 */
[----:B------:R-:W-:-:S03]  /*0bf0*/  IMAD.MOV.U32 R0, RZ, RZ, 0x1 ;  /* 0x00000001ff007424 */ /* 0x000fc600078e00ff */
[----:B------:R-:W-:Y:S02]  /*0c00*/  SEL R100, R6, R101, !P3 ;  /* 0x0000006506647207 */ /* 0x000fe40005800000 */
[----:B------:R-:W-:-:S07]  /*0c10*/  SEL R101, R101, R6, !P3 ;  /* 0x0000000665657207 */ /* 0x000fce0005800000 */
.L_x_4:
[----:B------:R-:W-:-:S08]  /*0c20*/  NOP ;  /* 0x0000000000007918 */ /* 0x000fd00000000000 */
[----:B------:R-:W0:Y:S02]  /*0c30*/  USETMAXREG.TRY_ALLOC.CTAPOOL UP0, 0xe8 ;  /* 0x000000e8000079c8 */ /* 0x000e240008000600 */
[----:B0-----:R-:W-:-:S13]  /*0c40*/  PLOP3.LUT P0, PT, PT, PT, UP0, 0x80, 0x0 ;  /* 0x000000000000781c */ /* 0x001fda0003f0f008 */
[----:B------:R-:W-:Y:S05]  /*0c50*/  @!P0 BRA `(.L_x_4) ;  /* 0xfffffffc00f08947 */ /* 0x000fea000383ffff */
[----:B------:R-:W-:Y:S01]  /*0c60*/  ULDC.64 UR4, c[0x0][0x598] ;  /* 0x0001660000047ab9 */ /* 0x000fe20000000a00 */
[----:B------:R-:W-:Y:S01]  /*0c70*/  ULDC.64 UR36, c[0x0][0x208] ;  /* 0x0000820000247ab9 */ /* 0x000fe20000000a00 */
[----:B------:R-:W-:-:S04]  /*0c80*/  ISETP.NE.U32.AND P0, PT, RZ, UR4, PT ;  /* 0x00000004ff007c0c */ /* 0x000fc8000bf05070 */
[----:B------:R-:W-:-:S13]  /*0c90*/  ISETP.NE.AND.EX P0, PT, RZ, UR5, PT, P0 ;  /* 0x00000005ff007c0c */ /* 0x000fda000bf05300 */
[----:B------:R-:W-:Y:S05]  /*0ca0*/  @!P0 BRA `(.L_x_7) ;  /* 0x00000000001c8947 */ /* 0x000fea0003800000 */
[----:B------:R-:W0:Y:S02]  /*0cb0*/  LDC.64 R6, c[0x0][0x598] ;  /* 0x00016600ff067b82 */ /* 0x000e240000000a00 */
[----:B0-----:R-:W2:Y:S02]  /*0cc0*/  LDG.E.64 R6, desc[UR36][R6.64] ;  /* 0x0000002406067981 */ /* 0x001ea4000c1e1b00 */
[----:B--2---:R-:W-:-:S04]  /*0cd0*/  ISETP.NE.U32.AND P0, PT, R6, RZ, PT ;  /* 0x000000ff0600720c */ /* 0x004fc80003f05070 */
[----:B------:R-:W-:-:S13]  /*0ce0*/  ISETP.NE.AND.EX P0, PT, R7, RZ, PT, P0 ;  /* 0x000000ff0700720c */ /* 0x000fda0003f05300 */
[----:B------:R-:W-:Y:S05]  /*0cf0*/  @!P0 BRA `(.L_x_7) ;  /* 0x0000000000088947 */ /* 0x000fea0003800000 */
[----:B------:R0:W5:Y:S01]  /*0d00*/  LD.E R19, desc[UR36][R6.64] ;  /* 0x0000002406137980 */ /* 0x000162000c101900 */
[----:B------:R-:W-:Y:S05]  /*0d10*/  BRA `(.L_x_8) ;  /* 0x0000000000247947 */ /* 0x000fea0003800000 */
.L_x_7:
[----:B------:R-:W-:Y:S02]  /*0d20*/  ULDC.64 UR4, c[0x0][0x588] ;  /* 0x0001620000047ab9 */ /* 0x000fe40000000a00 */
[----:B------:R-:W-:-:S04]  /*0d30*/  ISETP.NE.U32.AND P0, PT, RZ, UR4, PT ;  /* 0x00000004ff007c0c */ /* 0x000fc8000bf05070 */
[----:B------:R-:W-:-:S13]  /*0d40*/  ISETP.NE.AND.EX P0, PT, RZ, UR5, PT, P0 ;  /* 0x00000005ff007c0c */ /* 0x000fda000bf05300 */
[----:B------:R-:W-:Y:S05]  /*0d50*/  @!P0 BRA `(.L_x_9) ;  /* 0x00000000000c8947 */ /* 0x000fea0003800000 */
[----:B------:R-:W0:Y:S02]  /*0d60*/  LDC.64 R6, c[0x0][0x588] ;  /* 0x00016200ff067b82 */ /* 0x000e240000000a00 */
[----:B0-----:R1:W5:Y:S01]  /*0d70*/  LDG.E R19, desc[UR36][R6.64] ;  /* 0x0000002406137981 */ /* 0x001362000c1e1900 */
[----:B------:R-:W-:Y:S05]  /*0d80*/  BRA `(.L_x_8) ;  /* 0x0000000000087947 */ /* 0x000fea0003800000 */
.L_x_9:
[----:B------:R-:W-:Y:S02]  /*0d90*/  ULDC UR4, c[0x0][0x580] ;  /* 0x0001600000047ab9 */ /* 0x000fe40000000800 */
[----:B------:R-:W-:-:S07]  /*0da0*/  IMAD.U32 R19, RZ, RZ, UR4 ;  /* 0x00000004ff137e24 */ /* 0x000fce000f8e00ff */
.L_x_8:
[----:B------:R-:W-:Y:S02]  /*0db0*/  ULDC.64 UR4, c[0x0][0x5a0] ;  /* 0x0001680000047ab9 */ /* 0x000fe40000000a00 */
[----:B------:R-:W-:-:S04]  /*0dc0*/  ISETP.NE.U32.AND P0, PT, RZ, UR4, PT ;  /* 0x00000004ff007c0c */ /* 0x000fc8000bf05070 */
[----:B------:R-:W-:-:S13]  /*0dd0*/  ISETP.NE.AND.EX P0, PT, RZ, UR5, PT, P0 ;  /* 0x00000005ff007c0c */ /* 0x000fda000bf05300 */
[----:B------:R-:W-:Y:S05]  /*0de0*/  @!P0 BRA `(.L_x_10) ;  /* 0x00000000001c8947 */ /* 0x000fea0003800000 */
[----:B01----:R-:W0:Y:S02]  /*0df0*/  LDC.64 R6, c[0x0][0x5a0] ;  /* 0x00016800ff067b82 */ /* 0x003e240000000a00 */
[----:B0-----:R-:W2:Y:S02]  /*0e00*/  LDG.E.64 R6, desc[UR36][R6.64] ;  /* 0x0000002406067981 */ /* 0x001ea4000c1e1b00 */
[----:B--2---:R-:W-:-:S04]  /*0e10*/  ISETP.NE.U32.AND P0, PT, R6, RZ, PT ;  /* 0x000000ff0600720c */ /* 0x004fc80003f05070 */
[----:B------:R-:W-:-:S13]  /*0e20*/  ISETP.NE.AND.EX P0, PT, R7, RZ, PT, P0 ;  /* 0x000000ff0700720c */ /* 0x000fda0003f05300 */
[----:B------:R-:W-:Y:S05]  /*0e30*/  @!P0 BRA `(.L_x_10) ;  /* 0x0000000000088947 */ /* 0x000fea0003800000 */
[----:B------:R0:W5:Y:S01]  /*0e40*/  LD.E R88, desc[UR36][R6.64] ;  /* 0x0000002406587980 */ /* 0x000162000c101900 */
[----:B------:R-:W-:Y:S05]  /*0e50*/  BRA `(.L_x_11) ;  /* 0x0000000000247947 */ /* 0x000fea0003800000 */
.L_x_10:
[----:B------:R-:W-:Y:S02]  /*0e60*/  ULDC.64 UR4, c[0x0][0x590] ;  /* 0x0001640000047ab9 */ /* 0x000fe40000000a00 */
[----:B------:R-:W-:-:S04]  /*0e70*/  ISETP.NE.U32.AND P0, PT, RZ, UR4, PT ;  /* 0x00000004ff007c0c */ /* 0x000fc8000bf05070 */
[----:B------:R-:W-:-:S13]  /*0e80*/  ISETP.NE.AND.EX P0, PT, RZ, UR5, PT, P0 ;  /* 0x00000005ff007c0c */ /* 0x000fda000bf05300 */
[----:B------:R-:W-:Y:S05]  /*0e90*/  @!P0 BRA `(.L_x_12) ;  /* 0x00000000000c8947 */ /* 0x000fea0003800000 */
[----:B------:R-:W2:Y:S02]  /*0ea0*/  LDC.64 R88, c[0x0][0x590] ;  /* 0x00016400ff587b82 */ /* 0x000ea40000000a00 */
[----:B--2---:R2:W5:Y:S01]  /*0eb0*/  LDG.E R88, desc[UR36][R88.64] ;  /* 0x0000002458587981 */ /* 0x004562000c1e1900 */
[----:B------:R-:W-:Y:S05]  /*0ec0*/  BRA `(.L_x_11) ;  /* 0x0000000000087947 */ /* 0x000fea0003800000 */
.L_x_12:
[----:B------:R-:W-:Y:S02]  /*0ed0*/  ULDC UR4, c[0x0][0x584] ;  /* 0x0001610000047ab9 */ /* 0x000fe40000000800 */
[----:B------:R-:W-:-:S07]  /*0ee0*/  IMAD.U32 R88, RZ, RZ, UR4 ;  /* 0x00000004ff587e24 */ /* 0x000fce000f8e00ff */
.L_x_11:
[----:B------:R-:W-:-:S13]  /*0ef0*/  LOP3.LUT P0, RZ, R0, 0xff, RZ, 0xc0, !PT ;  /* 0x000000ff00ff7812 */ /* 0x000fda000780c0ff */
[----:B------:R-:W-:Y:S05]  /*0f00*/  @!P0 EXIT ;  /* 0x000000000000894d */ /* 0x000fea0003800000 */
[----:B------:R-:W3:Y:S01]  /*0f10*/  LDC R90, c[0x0][0x658] ;  /* 0x00019600ff5a7b82 */ /* 0x000ee20000000800 */
[----:B------:R-:W-:Y:S01]  /*0f20*/  ULDC.64 UR6, c[0x0][0x288] ;  /* 0x0000a20000067ab9 */ /* 0x000fe20000000a00 */
[----:B------:R-:W-:Y:S01]  /*0f30*/  LOP3.LUT R14, R14, 0x1, RZ, 0xc0, !PT ;  /* 0x000000010e0e7812 */ /* 0x000fe200078ec0ff */
[----:B------:R-:W-:Y:S01]  /*0f40*/  UIADD3 UR4, UR7, 0x7f, URZ ;  /* 0x0000007f07047890 */ /* 0x000fe2000fffe03f */
[----:B------:R-:W-:Y:S01]  /*0f50*/  SHF.R.U32.HI R0, RZ, 0x2, R3 ;  /* 0x00000002ff007819 */ /* 0x000fe20000011603 */
[----:B01----:R-:W-:Y:S01]  /*0f60*/  IMAD.MOV.U32 R7, RZ, RZ, -0x1 ;  /* 0xffffffffff077424 */ /* 0x003fe200078e00ff */
[----:B------:R-:W-:Y:S01]  /*0f70*/  SHF.R.U32.HI R4, RZ, 0x1, R4 ;  /* 0x00000001ff047819 */ /* 0x000fe20000011604 */
[----:B------:R-:W-:Y:S01]  /*0f80*/  USHF.R.S32.HI UR5, URZ, 0x1f, UR4 ;  /* 0x0000001f3f057899 */ /* 0x000fe20008011404 */
[----:B------:R-:W0:Y:S01]  /*0f90*/  LDC.64 R92, c[0x0][0x5c8] ;  /* 0x00017200ff5c7b82 */ /* 0x000e220000000a00 */
[----:B------:R-:W-:Y:S01]  /*0fa0*/  IMAD.SHL.U32 R5, R14, 0x40, RZ ;  /* 0x000000400e057824 */ /* 0x000fe200078e00ff */
[----:B------:R-:W-:Y:S01]  /*0fb0*/  LOP3.LUT R0, R0, 0x7, RZ, 0xc0, !PT ;  /* 0x0000000700007812 */ /* 0x000fe200078ec0ff */
[----:B------:R-:W-:Y:S01]  /*0fc0*/  ULEA.HI UR5, UR5, UR4, URZ, 0x7 ;  /* 0x0000000405057291 */ /* 0x000fe2000f8f383f */
[----:B------:R-:W-:Y:S01]  /*0fd0*/  LOP3.LUT R23, R4, 0x30, RZ, 0xc0, !PT ;  /* 0x0000003004177812 */ /* 0x000fe200078ec0ff */
[----:B------:R-:W-:Y:S01]  /*0fe0*/  IMAD.MOV.U32 R9, RZ, RZ, 0x1 ;  /* 0x00000001ff097424 */ /* 0x000fe200078e00ff */
[--C-:B------:R-:W-:Y:S01]  /*0ff0*/  LOP3.LUT R22, R5, 0x40, R0.reuse, 0xe2, !PT ;  /* 0x0000004005167812 */ /* 0x100fe200078ee200 */
[----:B------:R-:W-:Y:S01]  /*1000*/  USHF.R.S32.HI UR43, URZ, 0x7, UR5 ;  /* 0x000000073f2b7899 */ /* 0x000fe20008011405 */
[----:B------:R-:W1:Y:S01]  /*1010*/  LDC R95, c[0x0][0x600] ;  /* 0x00018000ff5f7b82 */ /* 0x000e620000000800 */
[-C--:B------:R-:W-:Y:S01]  /*1020*/  IADD3 R5, RZ, -R23.reuse, -R0 ;  /* 0x80000017ff057210 */ /* 0x080fe20007ffe800 */
[----:B------:R-:W-:Y:S01]  /*1030*/  IMAD.U32 R6, RZ, RZ, UR6 ;  /* 0x00000006ff067e24 */ /* 0x000fe2000f8e00ff */
[C---:B--2---:R-:W-:Y:S01]  /*1040*/  LOP3.LUT R89, R3.reuse, 0x3, RZ, 0xc0, !PT ;  /* 0x0000000303597812 */ /* 0x044fe200078ec0ff */
[----:B------:R-:W-:Y:S01]  /*1050*/  UISETP.LT.AND UP0, UPT, UR43, 0x1, UPT ;  /* 0x000000012b00788c */ /* 0x000fe2000bf01270 */
[----:B------:R-:W-:Y:S01]  /*1060*/  LOP3.LUT R94, R3, 0x80, RZ, 0xc0, !PT ;  /* 0x00000080035e7812 */ /* 0x000fe200078ec0ff */
[----:B------:R-:W-:Y:S01]  /*1070*/  IMAD R5, R14, -0x40, R5 ;  /* 0xffffffc00e057824 */ /* 0x000fe200078e0205 */
[----:B------:R-:W-:Y:S01]  /*1080*/  ULDC UR4, c[0x0][0x284] ;  /* 0x0000a10000047ab9 */ /* 0x000fe20000000800 */
[-C--:B---3--:R-:W-:Y:S01]  /*1090*/  SHF.L.U32 R7, R7, R90.reuse, RZ ;  /* 0x0000005a07077219 */ /* 0x088fe200000006ff */
[----:B------:R-:W-:Y:S01]  /*10a0*/  USEL UR44, UR43, 0x1, UP0 ;  /* 0x000000012b2c7887 */ /* 0x000fe20008000000 */
[----:B------:R-:W-:Y:S01]  /*10b0*/  LOP3.LUT R22, R22, R23, RZ, 0xfc, !PT ;  /* 0x0000001716167212 */ /* 0x000fe200078efcff */
[----:B------:R-:W-:Y:S01]  /*10c0*/  IMAD R89, R89, -0x2, R6 ;  /* 0xfffffffe59597824 */ /* 0x000fe200078e0206 */
[----:B------:R-:W-:Y:S01]  /*10d0*/  SHF.L.U32 R90, R9, R90, RZ ;  /* 0x0000005a095a7219 */ /* 0x000fe200000006ff */
[----:B------:R-:W-:Y:S01]  /*10e0*/  VIADD R97, R5, UR4 ;  /* 0x0000000405617c36 */ /* 0x000fe20008000000 */
[----:B------:R-:W-:Y:S01]  /*10f0*/  LOP3.LUT R98, R18, 0x1, RZ, 0xfc, !PT ;  /* 0x0000000112627812 */ /* 0x000fe200078efcff */
[----:B------:R-:W-:Y:S01]  /*1100*/  IMAD.MOV.U32 R23, RZ, RZ, RZ ;  /* 0x000000ffff177224 */ /* 0x000fe200078e00ff */
[C---:B0-----:R-:W-:Y:S01]  /*1110*/  SHF.L.U64.HI R91, R92.reuse, 0x3, R93 ;  /* 0x000000035c5b7819 */ /* 0x041fe2000001025d */
[----:B------:R-:W-:Y:S01]  /*1120*/  IMAD.SHL.U32 R92, R92, 0x8, RZ ;  /* 0x000000085c5c7824 */ /* 0x000fe200078e00ff */
[----:B------:R-:W-:Y:S01]  /*1130*/  SHF.R.U32.HI R94, RZ, 0x7, R94 ;  /* 0x00000007ff5e7819 */ /* 0x000fe2000001165e */
[----:B------:R-:W-:Y:S01]  /*1140*/  IMAD.SHL.U32 R93, R3, 0x2, RZ ;  /* 0x00000002035d7824 */ /* 0x000fe200078e00ff */
[----:B------:R-:W-:Y:S01]  /*1150*/  LOP3.LUT R96, RZ, R7, RZ, 0x33, !PT ;  /* 0x00000007ff607212 */ /* 0x000fe200078e33ff */
[----:B------:R-:W-:Y:S01]  /*1160*/  UIADD3 UR44, UR43, -UR44, URZ ;  /* 0x8000002c2b2c7290 */ /* 0x000fe2000fffe03f */
[----:B------:R-:W-:Y:S01]  /*1170*/  UMOV UR40, URZ ;  /* 0x0000003f00287c82 */ /* 0x000fe20008000000 */
[----:B-1----:R-:W-:Y:S01]  /*1180*/  VIADD R95, R95, 0xffffffff ;  /* 0xffffffff5f5f7836 */ /* 0x002fe20000000000 */
[----:B------:R-:W-:-:S09]  /*1190*/  UMOV UR42, URZ ;  /* 0x0000003f002a7c82 */ /* 0x000fd20008000000 */
.L_x_158:
[----:B0-----:R-:W0:Y:S01]  /*11a0*/  SHFL.IDX PT, R0, R94, RZ, 0x1f ;  /* 0x00001fff5e007589 */ /* 0x001e2200000e0000 */
[----:B-1----:R-:W1:Y:S01]  /*11b0*/  S2UR UR7, SR_CgaCtaId ;  /* 0x00000000000779c3 */ /* 0x002e620000008800 */
[----:B------:R-:W-:Y:S01]  /*11c0*/  UMOV UR6, 0x400 ;  /* 0x0000040000067882 */ /* 0x000fe20000000000 */
[----:B0-----:R-:W-:Y:S01]  /*11d0*/  R2UR UR4, R0 ;  /* 0x00000000000472ca */ /* 0x001fe200000e0000 */
[----:B-1----:R-:W-:-:S12]  /*11e0*/  ULEA UR46, UR7, UR6, 0x18 ;  /* 0x00000006072e7291 */ /* 0x002fd8000f8ec03f */
[----:B------:R-:W-:-:S04]  /*11f0*/  ULEA.HI UR5, UR4, UR4, URZ, 0x1 ;  /* 0x0000000404057291 */ /* 0x000fc8000f8f083f */
[----:B------:R-:W-:-:S04]  /*1200*/  ULOP3.LUT UR5, UR5, 0x7fffe, URZ, 0xc0, !UPT ;  /* 0x0007fffe05057892 */ /* 0x000fc8000f8ec03f */
[----:B------:R-:W-:-:S03]  /*1210*/  UIADD3 UR5, UR4, -UR5, URZ ;  /* 0x8000000504057290 */ /* 0x000fc6000fffe03f */
[----:B------:R-:W-:Y:S01]  /*1220*/  ULDC UR4, c[0x0][0x28c] ;  /* 0x0000a30000047ab9 */ /* 0x000fe20000000800 */
[----:B------:R-:W-:Y:S01]  /*1230*/  ULEA UR5, UR5, UR46, 0xd ;  /* 0x0000002e05057291 */ /* 0x000fe2000f8e683f */
[----:B------:R-:W-:-:S03]  /*1240*/  ISETP.LT.AND P0, PT, RZ, UR4, PT ;  /* 0x00000004ff007c0c */ /* 0x000fc6000bf01270 */
[----:B------:R-:W-:-:S04]  /*1250*/  UIADD3 UR5, UR5, 0x100, URZ ;  /* 0x0000010005057890 */ /* 0x000fc8000fffe03f */
[----:B------:R-:W-:-:S04]  /*1260*/  USHF.R.U32.HI UR5, URZ, 0x4, UR5 ;  /* 0x000000043f057899 */ /* 0x000fc80008011605 */
[----:B------:R-:W-:-:S04]  /*1270*/  ULOP3.LUT UR5, UR5, 0x3fff, URZ, 0xc0, !UPT ;  /* 0x00003fff05057892 */ /* 0x000fc8000f8ec03f */
[----:B------:R-:W-:Y:S01]  /*1280*/  ULOP3.LUT UR45, UR5, 0x10000, URZ, 0xfc, !UPT ;  /* 0x00010000052d7892 */ /* 0x000fe2000f8efc3f */
[----:B--2345:R-:W-:Y:S11]  /*1290*/  @P0 BRA `(.L_x_13) ;  /* 0x0000000000400947 */ /* 0x03cff60003800000 */
[----:B------:R-:W-:Y:S01]  /*12a0*/  MOV R0, 0x0 ;  /* 0x0000000000007802 */ /* 0x000fe20000000f00 */
[----:B------:R-:W-:Y:S01]  /*12b0*/  ULDC.64 UR4, c[0x4][0x68] ;  /* 0x01001a0000047ab9 */ /* 0x000fe20000000a00 */
[----:B------:R-:W-:Y:S01]  /*12c0*/  ULDC.64 UR6, c[0x4][0x8] ;  /* 0x0100020000067ab9 */ /* 0x000fe20000000a00 */
[----:B------:R-:W-:Y:S01]  /*12d0*/  IMAD.U32 R4, RZ, RZ, UR4 ;  /* 0x00000004ff047e24 */ /* 0x000fe2000f8e00ff */
[----:B------:R0:W1:Y:S01]  /*12e0*/  LDC.64 R14, c[0x4][R0] ;  /* 0x01000000000e7b82 */ /* 0x0000620000000a00 */
[----:B------:R-:W-:Y:S01]  /*12f0*/  IMAD.U32 R5, RZ, RZ, UR5 ;  /* 0x00000005ff057e24 */ /* 0x000fe2000f8e00ff */
[----:B------:R-:W-:Y:S01]  /*1300*/  ULDC.64 UR4, c[0x4][0x70] ;  /* 0x01001c0000047ab9 */ /* 0x000fe20000000a00 */
[----:B------:R-:W-:Y:S02]  /*1310*/  IMAD.U32 R10, RZ, RZ, UR6 ;  /* 0x00000006ff0a7e24 */ /* 0x000fe4000f8e00ff */
[----:B------:R-:W-:Y:S02]  /*1320*/  IMAD.U32 R6, RZ, RZ, UR4 ;  /* 0x00000004ff067e24 */ /* 0x000fe4000f8e00ff */
[----:B------:R-:W-:-:S02]  /*1330*/  IMAD.U32 R7, RZ, RZ, UR5 ;  /* 0x00000005ff077e24 */ /* 0x000fc4000f8e00ff */
[----:B------:R-:W-:Y:S02]  /*1340*/  IMAD.U32 R11, RZ, RZ, UR7 ;  /* 0x00000007ff0b7e24 */ /* 0x000fe4000f8e00ff */
[----:B------:R-:W-:Y:S02]  /*1350*/  IMAD.MOV.U32 R8, RZ, RZ, 0x1e1 ;  /* 0x000001e1ff087424 */ /* 0x000fe400078e00ff */
[----:B------:R-:W-:Y:S02]  /*1360*/  IMAD.MOV.U32 R12, RZ, RZ, 0x1 ;  /* 0x00000001ff0c7424 */ /* 0x000fe400078e00ff */
[----:B0-----:R-:W-:-:S07]  /*1370*/  IMAD.MOV.U32 R13, RZ, RZ, RZ ;  /* 0x000000ffff0d7224 */ /* 0x001fce00078e00ff */
[----:B------:R-:W-:-:S07]  /*1380*/  LEPC R20, `(.L_x_13) ;  /* 0x000000001014794e */ /* 0x000fce0000000000 */
[----:B-1---5:R-:W-:Y:S05]  /*1390*/  CALL.ABS.NOINC R14 ;  /* 0x000000000e007343 */ /* 0x022fea0003c00000 */
.L_x_13:
[----:B------:R-:W-:-:S13]  /*13a0*/  ISETP.NE.AND P0, PT, R98, 0x3, PT ;  /* 0x000000036200780c */ /* 0x000fda0003f05270 */
[----:B------:R-:W-:Y:S05]  /*13b0*/  @!P0 BRA `(.L_x_14) ;  /* 0x0000000000048947 */ /* 0x000fea0003800000 */
[----:B------:R-:W-:Y:S01]  /*13c0*/  BPT.TRAP 0x1 ;  /* 0x000000040000795c */ /* 0x000fe20000300000 */
.L_x_14:
[----:B------:R-:W-:Y:S02]  /*13d0*/  IMAD.U32 R3, RZ, RZ, UR42 ;  /* 0x0000002aff037e24 */ /* 0x000fe4000f8e00ff */
[----:B------:R-:W-:-:S03]  /*13e0*/  IMAD.U32 R0, RZ, RZ, UR40 ;  /* 0x00000028ff007e24 */ /* 0x000fc6000f8e00ff */
[----:B------:R-:W-:Y:S02]  /*13f0*/  LEA R3, R3, UR46, 0x3 ;  /* 0x0000002e03037c11 */ /* 0x000fe4000f8e18ff */
[----:B------:R-:W-:-:S04]  /*1400*/  SHF.L.U32 R0, R0, 0x1f, RZ ;  /* 0x0000001f00007819 */ /* 0x000fc800000006ff */
[----:B------:R0:W1:Y:S01]  /*1410*/  SYNCS.PHASECHK.TRANS64.TRYWAIT P1, [R3+URZ], R0 ;  /* 0x00000000030075a7 */ /* 0x000062000802017f */
[----:B------:R-:W-:Y:S05]  /*1420*/  @!P0 BRA `(.L_x_15) ;  /* 0x0000000000048947 */ /* 0x000fea0003800000 */
[----:B------:R-:W-:Y:S01]  /*1430*/  BPT.TRAP 0x1 ;  /* 0x000000040000795c */ /* 0x000fe20000300000 */
.L_x_15:
[----:B------:R-:W-:-:S05]  /*1440*/  IMAD.U32 R4, RZ, RZ, UR44 ;  /* 0x0000002cff047e24 */ /* 0x000fca000f8e00ff */
[----:B------:R-:W-:Y:S01]  /*1450*/  ISETP.GE.AND P2, PT, R4, 0x1, PT ;  /* 0x000000010400780c */ /* 0x000fe20003f46270 */
[----:B-1----:R-:W-:-:S12]  /*1460*/  @P1 BRA `(.L_x_16) ;  /* 0x0000000000081947 */ /* 0x002fd80003800000 */
[----:B------:R-:W1:Y:S02]  /*1470*/  SYNCS.PHASECHK.TRANS64.TRYWAIT P1, [R3+URZ], R0 ;  /* 0x00000000030075a7 */ /* 0x000e64000802017f */
[----:B-1----:R-:W-:Y:S05]  /*1480*/  @!P1 BRA `(.L_x_17) ;  /* 0x00000068006c9947 */ /* 0x002fea0003800000 */
.L_x_16:
[----:B------:R-:W-:Y:S05]  /*1490*/  WARPSYNC.ALL ;  /* 0x0000000000007948 */ /* 0x000fea0003800000 */
[----:B------:R-:W-:Y:S01]  /*14a0*/  UIADD3 UR4, UR46, 0x18100, URZ ;  /* 0x000181002e047890 */ /* 0x000fe2000fffe03f */
[----:B------:R-:W-:Y:S01]  /*14b0*/  WARPGROUP.ARRIVE ;  /* 0x00000000000079c5 */ /* 0x000fe20000000000 */
[----:B------:R-:W-:Y:S02]  /*14c0*/  ULEA UR5, UR42, UR45, 0xb ;  /* 0x0000002d2a057291 */ /* 0x000fe4000f8e583f */
[----:B------:R-:W-:Y:S01]  /*14d0*/  USHF.R.U32.HI UR4, URZ, 0x4, UR4 ;  /* 0x000000043f047899 */ /* 0x000fe20008011604 */
[----:B------:R-:W-:Y:S01]  /*14e0*/  UMOV UR9, 0x40000040 ;  /* 0x4000004000097882 */ /* 0x000fe20000000000 */
[----:B------:R-:W-:-:S02]  /*14f0*/  UMOV UR11, 0x40000040 ;  /* 0x40000040000b7882 */ /* 0x000fc40000000000 */
[----:B------:R-:W-:Y:S01]  /*1500*/  ULOP3.LUT UR4, UR4, 0x3fff, URZ, 0xc0, !UPT ;  /* 0x00003fff04047892 */ /* 0x000fe2000f8ec03f */
[----:B------:R-:W-:-:S03]  /*1510*/  UMOV UR8, UR5 ;  /* 0x0000000500087c82 */ /* 0x000fc60008000000 */
[----:B------:R-:W-:-:S04]  /*1520*/  ULOP3.LUT UR4, UR4, 0x10000, URZ, 0xfc, !UPT ;  /* 0x0001000004047892 */ /* 0x000fc8000f8efc3f */
[----:B------:R-:W-:-:S07]  /*1530*/  ULEA UR6, UR42, UR4, 0xb ;  /* 0x000000042a067291 */ /* 0x000fce000f8e583f */
[----:B------:R-:W-:Y:S02]  /*1540*/  UMOV UR10, UR6 ;  /* 0x00000006000a7c82 */ /* 0x000fe40008000000 */
[----:B------:R-:W-:Y:S01]  /*1550*/  HGMMA.64x128x16.F32.BF16 R24, gdesc[UR8], RZ, !UPT, gsb0 ;  /* 0x01e00000081879f0 */ /* 0x000fe2000c0018ff */
[----:B------:R-:W-:Y:S02]  /*1560*/  UIADD3 UR8, UR5, 0x2, URZ ;  /* 0x0000000205087890 */ /* 0x000fe4000fffe03f */
[----:B------:R-:W-:Y:S01]  /*1570*/  UIADD3 UR10, UR6, 0x2, URZ ;  /* 0x00000002060a7890 */ /* 0x000fe2000fffe03f */
[----:B------:R-:W-:Y:S01]  /*1580*/  UMOV UR9, 0x40000040 ;  /* 0x4000004000097882 */ /* 0x000fe20000000000 */
[----:B------:R-:W-:Y:S01]  /*1590*/  UMOV UR11, 0x40000040 ;  /* 0x40000040000b7882 */ /* 0x000fe20000000000 */
[----:B------:R-:W-:Y:S02]  /*15a0*/  WARPGROUP.DEPBAR.LE gsb0, 0x0 ;  /* 0x00008000000079c5 */ /* 0x000fe40000010000 */
[----:B------:R-:W-:-:S06]  /*15b0*/  WARPGROUP.ARRIVE ;  /* 0x00000000000079c5 */ /* 0x000fcc0000000000 */
[----:B------:R-:W-:Y:S01]  /*15c0*/  HGMMA.64x128x16.F32.BF16 R24, gdesc[UR8], R24, gsb0 ;  /* 0x01e00000081879f0 */ /* 0x000fe20008001818 */
        /* <DEDUP_REMOVED lines=41> */
[----:B------:R-:W-:Y:S03]  /*1860*/  HGMMA.64x128x16.F32.BF16 R24, gdesc[UR8], R24, gsb0 ;  /* 0x01e00000081879f0 */ /* 0x000fe60008001818 */
[----:B------:R-:W-:Y:S02]  /*1870*/  WARPGROUP.DEPBAR.LE gsb0, 0x0 ;  /* 0x00008000000079c5 */ /* 0x000fe40000010000 */
[----:B------:R-:W-:Y:S05]  /*1880*/  @!P2 BRA `(.L_x_18) ;  /* 0x00000004008ca947 */ /* 0x000fea0003800000 */
[----:B------:R-:W-:Y:S01]  /*1890*/  UIADD3 UR5, UR42, 0x1, URZ ;  /* 0x000000012a057890 */ /* 0x000fe2000fffe03f */
[----:B01----:R-:W-:-:S03]  /*18a0*/  IMAD.U32 R0, RZ, RZ, UR44 ;  /* 0x0000002cff007e24 */ /* 0x003fc6000f8e00ff */
[----:B------:R-:W-:-:S04]  /*18b0*/  UISETP.NE.AND UP0, UPT, UR5, 0x3, UPT ;  /* 0x000000030500788c */ /* 0x000fc8000bf05270 */
[----:B------:R-:W-:Y:S02]  /*18c0*/  USEL UR6, URZ, 0x1, UP0 ;  /* 0x000000013f067887 */ /* 0x000fe40008000000 */
[----:B------:R-:W-:Y:S02]  /*18d0*/  USEL UR5, UR5, URZ, UP0 ;  /* 0x0000003f05057287 */ /* 0x000fe40008000000 */
[----:B------:R-:W-:-:S06]  /*18e0*/  ULOP3.LUT UR6, UR40, UR6, URZ, 0x3c, !UPT ;  /* 0x0000000628067292 */ /* 0x000fcc000f8e3c3f */
[----:B------:R-:W-:Y:S01]  /*18f0*/  IMAD.U32 R5, RZ, RZ, UR6 ;  /* 0x00000006ff057e24 */ /* 0x000fe2000f8e00ff */
[----:B------:R-:W-:-:S06]  /*1900*/  UMOV UR6, UR42 ;  /* 0x0000002a00067c82 */ /* 0x000fcc0008000000 */
.L_x_25:
[----:B01----:R-:W-:Y:S05]  /*1910*/  @!P0 BRA `(.L_x_19) ;  /* 0x0000000000048947 */ /* 0x003fea0003800000 */
[----:B------:R-:W-:Y:S01]  /*1920*/  BPT.TRAP 0x1 ;  /* 0x000000040000795c */ /* 0x000fe20000300000 */
.L_x_19:
[----:B------:R-:W0:Y:S01]  /*1930*/  S2UR UR8, SR_CgaCtaId ;  /* 0x00000000000879c3 */ /* 0x000e220000008800 */
[----:B------:R-:W-:Y:S01]  /*1940*/  UMOV UR7, 0x400 ;  /* 0x0000040000077882 */ /* 0x000fe20000000000 */
[----:B------:R-:W-:Y:S01]  /*1950*/  SHF.L.U32 R3, R5, 0x1f, RZ ;  /* 0x0000001f05037819 */ /* 0x000fe200000006ff */
[----:B0-----:R-:W-:-:S04]  /*1960*/  ULEA UR7, UR8, UR7, 0x18 ;  /* 0x0000000708077291 */ /* 0x001fc8000f8ec03f */
[----:B------:R-:W-:-:S09]  /*1970*/  ULEA UR8, UR5, UR7, 0x3 ;  /* 0x0000000705087291 */ /* 0x000fd2000f8e183f */
[----:B------:R0:W1:Y:S01]  /*1980*/  SYNCS.PHASECHK.TRANS64.TRYWAIT P1, [UR8], R3 ;  /* 0x00000003ff0075a7 */ /* 0x0000620008020148 */
[----:B------:R-:W-:Y:S05]  /*1990*/  @!P0 BRA `(.L_x_20) ;  /* 0x0000000000048947 */ /* 0x000fea0003800000 */
[----:B------:R-:W-:Y:S01]  /*19a0*/  BPT.TRAP 0x1 ;  /* 0x000000040000795c */ /* 0x000fe20000300000 */
.L_x_20:
[----:B-1----:R-:W-:Y:S05]  /*19b0*/  @P1 BRA `(.L_x_21) ;  /* 0x0000000000081947 */ /* 0x002fea0003800000 */
[----:B------:R-:W1:Y:S02]  /*19c0*/  SYNCS.PHASECHK.TRANS64.TRYWAIT P1, [UR8], R3 ;  /* 0x00000003ff0075a7 */ /* 0x000e640008020148 */
[----:B-1----:R-:W-:Y:S05]  /*19d0*/  @!P1 BRA `(.L_x_22) ;  /* 0x00000064002c9947 */ /* 0x002fea0003800000 */
.L_x_21:
[----:B------:R-:W-:Y:S01]  /*19e0*/  ULEA UR12, UR5, UR45, 0xb ;  /* 0x0000002d050c7291 */ /* 0x000fe2000f8e583f */
[----:B------:R-:W-:Y:S01]  /*19f0*/  WARPGROUP.ARRIVE ;  /* 0x00000000000079c5 */ /* 0x000fe20000000000 */
[----:B------:R-:W-:Y:S01]  /*1a00*/  ULEA UR13, UR5, UR4, 0xb ;  /* 0x00000004050d7291 */ /* 0x000fe2000f8e583f */
[----:B------:R-:W-:Y:S01]  /*1a10*/  UMOV UR9, 0x40000040 ;  /* 0x4000004000097882 */ /* 0x000fe20000000000 */
[----:B------:R-:W-:-:S03]  /*1a20*/  UMOV UR11, 0x40000040 ;  /* 0x40000040000b7882 */ /* 0x000fc60000000000 */
[----:B------:R-:W-:Y:S02]  /*1a30*/  UMOV UR8, UR12 ;  /* 0x0000000c00087c82 */ /* 0x000fe40008000000 */
[----:B------:R-:W-:Y:S02]  /*1a40*/  UMOV UR10, UR13 ;  /* 0x0000000d000a7c82 */ /* 0x000fe40008000000 */
[----:B------:R-:W-:Y:S01]  /*1a50*/  HGMMA.64x128x16.F32.BF16 R24, gdesc[UR8], R24, gsb0 ;  /* 0x01e00000081879f0 */ /* 0x000fe20008001818 */
[----:B------:R-:W-:Y:S02]  /*1a60*/  UIADD3 UR8, UR12, 0x2, URZ ;  /* 0x000000020c087890 */ /* 0x000fe4000fffe03f */
[----:B------:R-:W-:Y:S01]  /*1a70*/  UIADD3 UR10, UR13, 0x2, URZ ;  /* 0x000000020d0a7890 */ /* 0x000fe2000fffe03f */
[----:B------:R-:W-:Y:S01]  /*1a80*/  UMOV UR9, 0x40000040 ;  /* 0x4000004000097882 */ /* 0x000fe20000000000 */
[----:B------:R-:W-:Y:S01]  /*1a90*/  UMOV UR11, 0x40000040 ;  /* 0x40000040000b7882 */ /* 0x000fe20000000000 */
[----:B------:R-:W-:-:S02]  /*1aa0*/  WARPGROUP.DEPBAR.LE gsb0, 0x0 ;  /* 0x00008000000079c5 */ /* 0x000fc40000010000 */
        /* <DEDUP_REMOVED lines=46> */
[----:B------:R-:W-:Y:S01]  /*1d90*/  BPT.TRAP 0x1 ;  /* 0x000000040000795c */ /* 0x000fe20000300000 */
.L_x_23:
[----:B------:R-:W-:Y:S01]  /*1da0*/  ULEA UR7, UR6, UR7, 0x3 ;  /* 0x0000000706077291 */ /* 0x000fe2000f8e183f */
[----:B------:R-:W-:-:S03]  /*1db0*/  ISETP.GT.U32.AND P1, PT, R18, 0x1, PT ;  /* 0x000000011200780c */ /* 0x000fc60003f24070 */
[----:B------:R-:W-:-:S04]  /*1dc0*/  UIADD3 UR7, UR7, 0x18, URZ ;  /* 0x0000001807077890 */ /* 0x000fc8000fffe03f */
[----:B------:R-:W-:-:S09]  /*1dd0*/  UPRMT UR7, URZ, 0x654, UR7 ;  /* 0x000006543f077896 */ /* 0x000fd20008000007 */
[----:B------:R-:W-:Y:S01]  /*1de0*/  SYNCS.ARRIVE.TRANS64.RED.A1T0 RZ, [UR7], RZ ;  /* 0x000000ffffff79a7 */ /* 0x000fe20008100407 */
[----:B------:R-:W-:Y:S05]  /*1df0*/  @P1 BRA `(.L_x_24) ;  /* 0x0000000000041947 */ /* 0x000fea0003800000 */
[----:B------:R-:W-:Y:S01]  /*1e00*/  BPT.TRAP 0x1 ;  /* 0x000000040000795c */ /* 0x000fe20000300000 */
.L_x_24:
[----:B------:R-:W-:Y:S01]  /*1e10*/  UIADD3 UR5, UR5, 0x1, URZ ;  /* 0x0000000105057890 */ /* 0x000fe2000fffe03f */
[C---:B------:R-:W-:Y:S01]  /*1e20*/  ISETP.GT.AND P1, PT, R0.reuse, 0x1, PT ;  /* 0x000000010000780c */ /* 0x040fe20003f24270 */
[----:B------:R-:W-:Y:S01]  /*1e30*/  UIADD3 UR6, UR6, 0x1, URZ ;  /* 0x0000000106067890 */ /* 0x000fe2000fffe03f */
[----:B------:R-:W-:Y:S01]  /*1e40*/  VIADD R0, R0, 0xffffffff ;  /* 0xffffffff00007836 */ /* 0x000fe20000000000 */
[----:B------:R-:W-:Y:S02]  /*1e50*/  UISETP.NE.AND UP0, UPT, UR5, 0x3, UPT ;  /* 0x000000030500788c */ /* 0x000fe4000bf05270 */
[----:B------:R-:W-:Y:S02]  /*1e60*/  UISETP.NE.AND UP1, UPT, UR6, 0x3, UPT ;  /* 0x000000030600788c */ /* 0x000fe4000bf25270 */
[----:B------:R-:W-:Y:S02]  /*1e70*/  USEL UR7, URZ, 0x1, UP0 ;  /* 0x000000013f077887 */ /* 0x000fe40008000000 */
[----:B------:R-:W-:-:S02]  /*1e80*/  USEL UR5, UR5, URZ, UP0 ;  /* 0x0000003f05057287 */ /* 0x000fc40008000000 */
[----:B------:R-:W-:Y:S02]  /*1e90*/  USEL UR6, UR6, URZ, UP1 ;  /* 0x0000003f06067287 */ /* 0x000fe40008800000 */
[----:B------:R-:W-:Y:S01]  /*1ea0*/  LOP3.LUT R5, R5, UR7, RZ, 0x3c, !PT ;  /* 0x0000000705057c12 */ /* 0x000fe2000f8e3cff */
[----:B------:R-:W-:Y:S09]  /*1eb0*/  @P1 BRA `(.L_x_25) ;  /* 0xfffffff800941947 */ /* 0x000ff2000383ffff */
.L_x_18:
[----:B01----:R-:W0:Y:S02]  /*1ec0*/  LDC R0, c[0x0][0x28c] ;  /* 0x0000a300ff007b82 */ /* 0x003e240000000800 */
[----:B0-----:R-:W-:-:S13]  /*1ed0*/  ISETP.GE.AND P1, PT, R0, 0x1, PT ;  /* 0x000000010000780c */ /* 0x001fda0003f26270 */
[----:B------:R-:W-:Y:S05]  /*1ee0*/  @!P1 BRA `(.L_x_26) ;  /* 0x0000000000409947 */ /* 0x000fea0003800000 */
[----:B------:R-:W-:Y:S05]  /*1ef0*/  @!P0 BRA `(.L_x_27) ;  /* 0x0000000000048947 */ /* 0x000fea0003800000 */
[----:B------:R-:W-:Y:S01]  /*1f00*/  BPT.TRAP 0x1 ;  /* 0x000000040000795c */ /* 0x000fe20000300000 */
.L_x_27:
[----:B------:R-:W0:Y:S01]  /*1f10*/  S2UR UR7, SR_CgaCtaId ;  /* 0x00000000000779c3 */ /* 0x000e220000008800 */
[----:B------:R-:W-:Y:S01]  /*1f20*/  UIADD3 UR6, UR44, UR42, URZ ;  /* 0x0000002a2c067290 */ /* 0x000fe2000fffe03f */
[----:B------:R-:W-:-:S03]  /*1f30*/  ISETP.GT.U32.AND P0, PT, R18, 0x1, PT ;  /* 0x000000011200780c */ /* 0x000fc60003f04070 */
[----:B------:R-:W-:-:S04]  /*1f40*/  UIMAD.WIDE.U32 UR4, UR6, -0x55555555, URZ ;  /* 0xaaaaaaab060478a5 */ /* 0x000fc8000f8e003f */
[----:B------:R-:W-:-:S03]  /*1f50*/  USHF.R.U32.HI UR4, URZ, 0x1, UR5 ;  /* 0x000000013f047899 */ /* 0x000fc60008011605 */
[----:B------:R-:W-:Y:S01]  /*1f60*/  UMOV UR5, 0x400 ;  /* 0x0000040000057882 */ /* 0x000fe20000000000 */
[----:B------:R-:W-:Y:S02]  /*1f70*/  UIMAD UR6, UR4, -0x3, UR6 ;  /* 0xfffffffd040678a4 */ /* 0x000fe4000f8e0206 */
[----:B0-----:R-:W-:-:S04]  /*1f80*/  ULEA UR5, UR7, UR5, 0x18 ;  /* 0x0000000507057291 */ /* 0x001fc8000f8ec03f */
[----:B------:R-:W-:-:S04]  /*1f90*/  ULEA UR6, UR6, UR5, 0x3 ;  /* 0x0000000506067291 */ /* 0x000fc8000f8e183f */
[----:B------:R-:W-:-:S04]  /*1fa0*/  UIADD3 UR6, UR6, 0x18, URZ ;  /* 0x0000001806067890 */ /* 0x000fc8000fffe03f */
[----:B------:R-:W-:-:S09]  /*1fb0*/  UPRMT UR6, URZ, 0x654, UR6 ;  /* 0x000006543f067896 */ /* 0x000fd20008000006 */
[----:B------:R-:W-:Y:S01]  /*1fc0*/  SYNCS.ARRIVE.TRANS64.RED.A1T0 RZ, [UR6], RZ ;  /* 0x000000ffffff79a7 */ /* 0x000fe20008100406 */
[----:B------:R-:W-:Y:S05]  /*1fd0*/  @P0 BRA `(.L_x_26) ;  /* 0x0000000000040947 */ /* 0x000fea0003800000 */
[----:B------:R-:W-:Y:S01]  /*1fe0*/  BPT.TRAP 0x1 ;  /* 0x000000040000795c */ /* 0x000fe20000300000 */
.L_x_26:
[----:B------:R-:W-:Y:S01]  /*1ff0*/  IMAD.SHL.U32 R6, R100, 0x80, RZ ;  /* 0x0000008064067824 */ /* 0x000fe200078e00ff */
[----:B------:R-:W-:Y:S01]  /*2000*/  UIADD3 UR42, UR43, UR42, URZ ;  /* 0x0000002a2b2a7290 */ /* 0x000fe2000fffe03f */
[----:B------:R-:W-:Y:S01]  /*2010*/  SHF.R.S32.HI R11, RZ, 0x1f, R99 ;  /* 0x0000001fff0b7819 */ /* 0x000fe20000011463 */
[----:B------:R-:W-:Y:S01]  /*2020*/  UISETP.GE.U32.AND UP1, UPT, UR43, 0x3, UPT ;  /* 0x000000032b00788c */ /* 0x000fe2000bf26070 */
[----:B------:R-:W-:Y:S01]  /*2030*/  IMAD.SHL.U32 R10, R101, 0x80, RZ ;  /* 0x00000080650a7824 */ /* 0x000fe200078e00ff */
[----:B------:R-:W-:Y:S01]  /*2040*/  ULDC UR7, c[0x0][0x288] ;  /* 0x0000a20000077ab9 */ /* 0x000fe20000000800 */
[C---:B------:R-:W-:Y:S01]  /*2050*/  LOP3.LUT R8, R6.reuse, 0x6, R93, 0xf8, !PT ;  /* 0x0000000606087812 */ /* 0x040fe200078ef85d */
[----:B------:R-:W-:Y:S01]  /*2060*/  UISETP.GT.U32.AND UP0, UPT, UR42, 0x2, UPT ;  /* 0x000000022a00788c */ /* 0x000fe2000bf04070 */
[----:B------:R-:W-:Y:S01]  /*2070*/  ISETP.GE.AND P0, PT, R6, UR7, PT ;  /* 0x0000000706007c0c */ /* 0x000fe2000bf06270 */
[----:B------:R-:W-:Y:S01]  /*2080*/  ULDC.64 UR4, c[0x0][0x5d0] ;  /* 0x0001740000047ab9 */ /* 0x000fe20000000a00 */
[--C-:B------:R-:W-:Y:S01]  /*2090*/  SHF.R.S32.HI R9, RZ, 0x1f, R8.reuse ;  /* 0x0000001fff097819 */ /* 0x100fe20000011408 */
[----:B------:R-:W-:Y:S01]  /*20a0*/  ULDC UR10, c[0x0][0x284] ;  /* 0x0000a100000a7ab9 */ /* 0x000fe20000000800 */
[----:B------:R-:W-:Y:S01]  /*20b0*/  IMAD R0, R11, UR4, RZ ;  /* 0x000000040b007c24 */ /* 0x000fe2000f8e02ff */
[----:B------:R-:W-:Y:S01]  /*20c0*/  UISETP.LT.U32.AND UP0, UPT, UR43, 0x3, UP0 ;  /* 0x000000032b00788c */ /* 0x000fe20008701070 */
[----:B------:R-:W-:Y:S01]  /*20d0*/  ISETP.GE.OR P0, PT, R10, UR10, P0 ;  /* 0x0000000a0a007c0c */ /* 0x000fe20008706670 */
[----:B------:R-:W-:Y:S01]  /*20e0*/  IMAD.WIDE.U32 R4, R99, UR4, R8 ;  /* 0x0000000463047c25 */ /* 0x000fe2000f8e0008 */
[----:B------:R-:W-:Y:S01]  /*20f0*/  ULDC.64 UR8, c[0x0][0x5c8] ;  /* 0x0001720000087ab9 */ /* 0x000fe20000000a00 */
[----:B------:R-:W-:-:S02]  /*2100*/  USEL UR6, URZ, 0x1, !UP0 ;  /* 0x000000013f067887 */ /* 0x000fc4000c000000 */
[----:B------:R-:W-:Y:S01]  /*2110*/  IMAD R3, R99, UR5, R0 ;  /* 0x0000000563037c24 */ /* 0x000fe2000f8e0200 */
[----:B------:R-:W-:Y:S01]  /*2120*/  @UP1 UIMAD.WIDE.U32 UR4, UR42, -0x55555555, URZ ;  /* 0xaaaaaaab2a0418a5 */ /* 0x000fe2000f8e003f */
[----:B------:R-:W-:Y:S01]  /*2130*/  IMAD.WIDE R100, R101, 0x80, R22 ;  /* 0x0000008065647825 */ /* 0x000fe200078e0216 */
[----:B------:R-:W-:Y:S02]  /*2140*/  ULOP3.LUT UR40, UR40, UR6, URZ, 0x3c, !UPT ;  /* 0x0000000628287292 */ /* 0x000fe4000f8e3c3f */
[----:B------:R-:W-:Y:S01]  /*2150*/  @UP1 USHF.R.U32.HI UR4, URZ, 0x1, UR5 ;  /* 0x000000013f041899 */ /* 0x000fe20008011605 */
[----:B------:R-:W-:Y:S02]  /*2160*/  IMAD.IADD R5, R5, 0x1, R3 ;  /* 0x0000000105057824 */ /* 0x000fe400078e0203 */
[----:B------:R-:W-:Y:S01]  /*2170*/  IMAD R3, R101, UR8, RZ ;  /* 0x0000000865037c24 */ /* 0x000fe2000f8e02ff */
[----:B------:R-:W-:Y:S01]  /*2180*/  @UP1 ULOP3.LUT UR40, UR40, 0x1, UR4, 0x78, !UPT ;  /* 0x0000000128281892 */ /* 0x000fe2000f8e7804 */
[----:B------:R-:W-:-:S04]  /*2190*/  IMAD.WIDE.U32 R102, R100, UR8, R4 ;  /* 0x0000000864667c25 */ /* 0x000fc8000f8e0004 */
[----:B------:R-:W-:Y:S02]  /*21a0*/  IMAD R7, R100, UR9, R3 ;  /* 0x0000000964077c24 */ /* 0x000fe4000f8e0203 */
[----:B------:R-:W-:Y:S01]  /*21b0*/  IMAD.MOV.U32 R0, RZ, RZ, -0x1 ;  /* 0xffffffffff007424 */ /* 0x000fe200078e00ff */
[----:B------:R-:W-:Y:S06]  /*21c0*/  @P0 BRA `(.L_x_28) ;  /* 0x00000040001c0947 */ /* 0x000fec0003800000 */
[----:B-----5:R-:W-:Y:S01]  /*21d0*/  FSETP.NEU.AND P0, PT, R88, RZ, PT ;  /* 0x000000ff5800720b */ /* 0x020fe20003f0d000 */
[----:B------:R-:W-:Y:S01]  /*21e0*/  IMAD.IADD R4, R89, 0x1, -R6 ;  /* 0x0000000159047824 */ /* 0x000fe200078e0a06 */
[----:B------:R-:W-:Y:S01]  /*21f0*/  BSSY B0, `(.L_x_28) ;  /* 0x0000404000007945 */ /* 0x000fe20003800000 */
[----:B------:R-:W-:Y:S02]  /*2200*/  IMAD.IADD R3, R97, 0x1, -R10 ;  /* 0x0000000161037824 */ /* 0x000fe400078e0a0a */
[----:B------:R-:W-:Y:S01]  /*2210*/  IMAD.IADD R113, R103, 0x1, R7 ;  /* 0x0000000167717824 */ /* 0x000fe200078e0207 */
[----:B------:R-:W-:-:S04]  /*2220*/  ISETP.GT.AND P2, PT, R4, RZ, PT ;  /* 0x000000ff0400720c */ /* 0x000fc80003f44270 */
[----:B------:R-:W-:-:S03]  /*2230*/  ISETP.GT.AND P1, PT, R3, RZ, P2 ;  /* 0x000000ff0300720c */ /* 0x000fc60001724270 */
[----:B------:R-:W-:Y:S10]  /*2240*/  @!P0 BRA `(.L_x_29) ;  /* 0x0000002c00288947 */ /* 0x000ff40003800000 */
[----:B------:R-:W0:Y:S01]  /*2250*/  LDC.64 R106, c[0x0][0x5b8] ;  /* 0x00016e00ff6a7b82 */ /* 0x000e220000000a00 */
[----:B------:R-:W-:-:S07]  /*2260*/  ULDC.64 UR4, c[0x0][0x5c0] ;  /* 0x0001700000047ab9 */ /* 0x000fce0000000a00 */
[----:B------:R-:W1:Y:S08]  /*2270*/  LDC.64 R108, c[0x0][0x5b0] ;  /* 0x00016c00ff6c7b82 */ /* 0x000e700000000a00 */
[----:B------:R-:W2:Y:S01]  /*2280*/  LDC.64 R110, c[0x0][0x5a8] ;  /* 0x00016a00ff6e7b82 */ /* 0x000ea20000000a00 */
[-C--:B0-----:R-:W-:Y:S02]  /*2290*/  IMAD R6, R11, R106.reuse, RZ ;  /* 0x0000006a0b067224 */ /* 0x081fe400078e02ff */
[----:B------:R-:W-:-:S04]  /*22a0*/  IMAD.WIDE.U32 R104, R99, R106, R8 ;  /* 0x0000006a63687225 */ /* 0x000fc800078e0008 */
[----:B------:R-:W-:Y:S02]  /*22b0*/  IMAD R103, R99, R107, R6 ;  /* 0x0000006b63677224 */ /* 0x000fe400078e0206 */
[-C--:B-1----:R-:W-:Y:S02]  /*22c0*/  IMAD R5, R101, R108.reuse, RZ ;  /* 0x0000006c65057224 */ /* 0x082fe400078e02ff */
[----:B------:R-:W-:Y:S02]  /*22d0*/  IMAD.IADD R13, R105, 0x1, R103 ;  /* 0x00000001690d7824 */ /* 0x000fe400078e0267 */
[----:B------:R-:W-:Y:S02]  /*22e0*/  IMAD.MOV.U32 R12, RZ, RZ, R104 ;  /* 0x000000ffff0c7224 */ /* 0x000fe400078e0068 */
[C---:B------:R-:W-:Y:S02]  /*22f0*/  IMAD R107, R100.reuse, R109, R5 ;  /* 0x0000006d646b7224 */ /* 0x040fe400078e0205 */
[----:B------:R-:W-:-:S04]  /*2300*/  IMAD.WIDE.U32 R6, R100, R108, R12 ;  /* 0x0000006c64067225 */ /* 0x000fc800078e000c */
[----:B------:R-:W-:Y:S01]  /*2310*/  IMAD.IADD R5, R7, 0x1, R107 ;  /* 0x0000000107057824 */ /* 0x000fe200078e026b */
[----:B--2---:R-:W-:-:S04]  /*2320*/  LEA R14, P0, R6, R110, 0x1 ;  /* 0x0000006e060e7211 */ /* 0x004fc800078008ff */
[----:B------:R-:W-:-:S05]  /*2330*/  LEA.HI.X R15, R6, R111, R5, 0x1, P0 ;  /* 0x0000006f060f7211 */ /* 0x000fca00000f0c05 */
[----:B------:R0:W2:Y:S01]  /*2340*/  @P1 LDG.E.LTC128B.U16 R5, desc[UR36][R14.64] ;  /* 0x000000240e051981 */ /* 0x0000a2000c1e1520 */
[----:B------:R-:W-:Y:S01]  /*2350*/  LEA R10, P0, R102, UR4, 0x1 ;  /* 0x00000004660a7c11 */ /* 0x000fe2000f8008ff */
[----:B------:R-:W-:Y:S01]  /*2360*/  IMAD.WIDE.U32 R6, R100, R108, R8 ;  /* 0x0000006c64067225 */ /* 0x000fe200078e0008 */
[----:B------:R-:W-:Y:S03]  /*2370*/  BSSY B1, `(.L_x_30) ;  /* 0x0000012000017945 */ /* 0x000fe60003800000 */
[----:B------:R-:W-:Y:S02]  /*2380*/  IMAD.IADD R7, R107, 0x1, R7 ;  /* 0x000000016b077824 */ /* 0x000fe400078e0207 */
[----:B------:R-:W-:Y:S01]  /*2390*/  IMAD.WIDE.U32 R20, R99, R106, R6 ;  /* 0x0000006a63147225 */ /* 0x000fe200078e0006 */
[----:B0-----:R-:W-:-:S03]  /*23a0*/  SHF.L.U64.HI R15, R108, 0x3, R109 ;  /* 0x000000036c0f7819 */ /* 0x001fc6000001026d */
[----:B------:R-:W-:Y:S01]  /*23b0*/  IMAD.IADD R7, R103, 0x1, R21 ;  /* 0x0000000167077824 */ /* 0x000fe200078e0215 */
[----:B------:R-:W-:Y:S01]  /*23c0*/  LEA R6, P4, R20, R110, 0x1 ;  /* 0x0000006e14067211 */ /* 0x000fe200078808ff */
[----:B------:R-:W-:-:S03]  /*23d0*/  IMAD.SHL.U32 R14, R108, 0x8, RZ ;  /* 0x000000086c0e7824 */ /* 0x000fc600078e00ff */
[----:B------:R-:W-:Y:S01]  /*23e0*/  LEA.HI.X R7, R20, R111, R7, 0x1, P4 ;  /* 0x0000006f14077211 */ /* 0x000fe200020f0c07 */
[----:B--2---:R-:W-:-:S04]  /*23f0*/  IMAD.U32 R11, R5, 0x10000, RZ ;  /* 0x00010000050b7824 */ /* 0x004fc800078e00ff */
[----:B------:R-:W-:-:S04]  /*2400*/  FMUL R11, R11, R88 ;  /* 0x000000580b0b7220 */ /* 0x000fc80000400000 */
[----:B------:R-:W-:Y:S01]  /*2410*/  FFMA R24, R24, R19, R11 ;  /* 0x0000001318187223 */ /* 0x000fe2000000000b */
[----:B------:R-:W-:Y:S02]  /*2420*/  LEA.HI.X R11, R102, UR5, R113, 0x1, P0 ;  /* 0x00000005660b7c11 */ /* 0x000fe400080f0c71 */
[----:B------:R-:W-:Y:S02]  /*2430*/  ISETP.GT.AND P0, PT, R4, 0x1, PT ;  /* 0x000000010400780c */ /* 0x000fe40003f04270 */
[----:B------:R-:W-:Y:S02]  /*2440*/  F2FP.BF16.F32.PACK_AB R24, RZ, R24 ;  /* 0x00000018ff18723e */ /* 0x000fe400000010ff */
[----:B------:R-:W-:-:S03]  /*2450*/  ISETP.GT.AND P3, PT, R3, RZ, P0 ;  /* 0x000000ff0300720c */ /* 0x000fc60000764270 */
[----:B------:R0:W-:Y:S10]  /*2460*/  @P1 STG.E.U16 desc[UR36][R10.64], R24 ;  /* 0x000000180a001986 */ /* 0x0001f4000c101524 */
[----:B------:R-:W-:Y:S05]  /*2470*/  @!P3 BRA `(.L_x_31) ;  /* 0x000000000004b947 */ /* 0x000fea0003800000 */
[----:B------:R1:W5:Y:S02]  /*2480*/  LDG.E.LTC128B.U16 R5, desc[UR36][R6.64+0x2] ;  /* 0x0000022406057981 */ /* 0x000364000c1e1520 */
.L_x_31:
[----:B------:R-:W-:Y:S05]  /*2490*/  BSYNC B1 ;  /* 0x0000000000017941 */ /* 0x000fea0003800000 */
.L_x_30:
[----:B-----5:R-:W-:Y:S01]  /*24a0*/  IMAD.U32 R101, R5, 0x10000, RZ ;  /* 0x0001000005657824 */ /* 0x020fe200078e00ff */
[----:B------:R-:W-:Y:S01]  /*24b0*/  ISETP.GT.AND P2, PT, R3, 0x8, P2 ;  /* 0x000000080300780c */ /* 0x000fe20001744270 */
[----:B------:R-:W-:Y:S01]  /*24c0*/  IMAD.WIDE.U32 R20, R100, R108, R14 ;  /* 0x0000006c64147225 */ /* 0x000fe200078e000e */
[----:B0-----:R-:W-:-:S03]  /*24d0*/  PRMT R24, R5, 0x7610, R24 ;  /* 0x0000761005187816 */ /* 0x001fc60000000018 */
[----:B------:R-:W-:Y:S01]  /*24e0*/  FMUL R12, R101, R88 ;  /* 0x00000058650c7220 */ /* 0x000fe20000400000 */
[----:B------:R-:W-:Y:S01]  /*24f0*/  IMAD.IADD R107, R107, 0x1, R21 ;  /* 0x000000016b6b7824 */ /* 0x000fe200078e0215 */
[----:B------:R-:W-:Y:S02]  /*2500*/  IADD3 R104, P1, R104, R20, RZ ;  /* 0x0000001468687210 */ /* 0x000fe40007f3e0ff */
[----:B------:R-:W-:-:S03]  /*2510*/  FFMA R12, R25, R19, R12 ;  /* 0x00000013190c7223 */ /* 0x000fc6000000000c */
[----:B------:R-:W-:Y:S02]  /*2520*/  IMAD.X R13, R107, 0x1, R13, P1 ;  /* 0x000000016b0d7824 */ /* 0x000fe400008e060d */
[----:B------:R-:W-:Y:S02]  /*2530*/  F2FP.BF16.F32.PACK_AB R12, RZ, R12 ;  /* 0x0000000cff0c723e */ /* 0x000fe400000010ff */
[----:B------:R-:W-:Y:S02]  /*2540*/  LEA R14, P1, R104, R110, 0x1 ;  /* 0x0000006e680e7211 */ /* 0x000fe400078208ff */
[----:B------:R-:W-:Y:S02]  /*2550*/  PRMT R21, R12, 0x7610, R21 ;  /* 0x000076100c157816 */ /* 0x000fe40000000015 */
[----:B------:R-:W-:-:S03]  /*2560*/  LEA.HI.X R15, R104, R111, R13, 0x1, P1 ;  /* 0x0000006f680f7211 */ /* 0x000fc600008f0c0d */
[----:B------:R0:W-:Y:S04]  /*2570*/  @P3 STG.E.U16 desc[UR36][R10.64+0x2], R21 ;  /* 0x000002150a003986 */ /* 0x0001e8000c101524 */
[----:B------:R-:W2:Y:S01]  /*2580*/  @P2 LDG.E.LTC128B.U16 R24, desc[UR36][R14.64] ;  /* 0x000000240e182981 */ /* 0x000ea2000c1e1520 */
[----:B------:R-:W-:Y:S01]  /*2590*/  IADD3 R20, P1, R8, R20, RZ ;  /* 0x0000001408147210 */ /* 0x000fe20007f3e0ff */
[----:B------:R-:W-:Y:S01]  /*25a0*/  BSSY B1, `(.L_x_32) ;  /* 0x0000011000017945 */ /* 0x000fe20003800000 */
[C---:B------:R-:W-:Y:S02]  /*25b0*/  SHF.L.U64.HI R13, R92.reuse, 0x1, R91 ;  /* 0x000000015c0d7819 */ /* 0x040fe4000001025b */
[----:B------:R-:W-:Y:S01]  /*25c0*/  ISETP.GT.AND P0, PT, R3, 0x8, P0 ;  /* 0x000000080300780c */ /* 0x000fe20000704270 */
[----:B0-----:R-:W-:Y:S01]  /*25d0*/  IMAD.X R21, R9, 0x1, R107, P1 ;  /* 0x0000000109157824 */ /* 0x001fe200008e066b */
[----:B------:R-:W-:Y:S01]  /*25e0*/  LEA R12, P1, R92, R10, 0x1 ;  /* 0x0000000a5c0c7211 */ /* 0x000fe200078208ff */
[----:B------:R-:W-:-:S04]  /*25f0*/  IMAD.WIDE.U32 R20, R99, R106, R20 ;  /* 0x0000006a63147225 */ /* 0x000fc800078e0014 */
[----:B------:R-:W-:Y:S01]  /*2600*/  IMAD.X R13, R13, 0x1, R11, P1 ;  /* 0x000000010d0d7824 */ /* 0x000fe200008e060b */
[----:B------:R-:W-:Y:S01]  /*2610*/  LEA R8, P3, R20, R110, 0x1 ;  /* 0x0000006e14087211 */ /* 0x000fe200078608ff */
[----:B------:R-:W-:-:S05]  /*2620*/  IMAD.IADD R9, R103, 0x1, R21 ;  /* 0x0000000167097824 */ /* 0x000fca00078e0215 */
[----:B------:R-:W-:Y:S01]  /*2630*/  LEA.HI.X R9, R20, R111, R9, 0x1, P3 ;  /* 0x0000006f14097211 */ /* 0x000fe200018f0c09 */
[----:B--2---:R-:W-:-:S04]  /*2640*/  IMAD.U32 R5, R24, 0x10000, RZ ;  /* 0x0001000018057824 */ /* 0x004fc800078e00ff */
[----:B------:R-:W-:-:S04]  /*2650*/  FMUL R5, R5, R88 ;  /* 0x0000005805057220 */ /* 0x000fc80000400000 */
[----:B------:R-:W-:-:S05]  /*2660*/  FFMA R5, R26, R19, R5 ;  /* 0x000000131a057223 */ /* 0x000fca0000000005 */
[----:B------:R-:W-:-:S05]  /*2670*/  F2FP.BF16.F32.PACK_AB R5, RZ, R5 ;  /* 0x00000005ff05723e */ /* 0x000fca00000010ff */
[----:B------:R0:W-:Y:S01]  /*2680*/  @P2 STG.E.U16 desc[UR36][R12.64], R5 ;  /* 0x000000050c002986 */ /* 0x0001e2000c101524 */
[----:B------:R-:W-:Y:S05]  /*2690*/  @!P0 BRA `(.L_x_33) ;  /* 0x0000000000048947 */ /* 0x000fea0003800000 */
[----:B------:R2:W5:Y:S02]  /*26a0*/  LDG.E.LTC128B.U16 R24, desc[UR36][R8.64+0x2] ;  /* 0x0000022408187981 */ /* 0x000564000c1e1520 */
.L_x_33:
[----:B------:R-:W-:Y:S05]  /*26b0*/  BSYNC B1 ;  /* 0x0000000000017941 */ /* 0x000fea0003800000 */
.L_x_32:
[----:B0----5:R-:W-:Y:S01]  /*26c0*/  IMAD.U32 R5, R24, 0x10000, RZ ;  /* 0x0001000018057824 */ /* 0x021fe200078e00ff */
[----:B------:R-:W-:Y:S01]  /*26d0*/  ISETP.GT.AND P1, PT, R4, 0x8, PT ;  /* 0x000000080400780c */ /* 0x000fe20003f24270 */
[----:B------:R-:W-:Y:S02]  /*26e0*/  BSSY B1, `(.L_x_34) ;  /* 0x0000008000017945 */ /* 0x000fe40003800000 */
[----:B------:R-:W-:Y:S01]  /*26f0*/  FMUL R14, R5, R88 ;  /* 0x00000058050e7220 */ /* 0x000fe20000400000 */
[----:B------:R-:W-:-:S03]  /*2700*/  ISETP.GT.AND P2, PT, R3, RZ, P1 ;  /* 0x000000ff0300720c */ /* 0x000fc60000f44270 */
[----:B------:R-:W-:-:S05]  /*2710*/  FFMA R14, R27, R19, R14 ;  /* 0x000000131b0e7223 */ /* 0x000fca000000000e */
[----:B------:R-:W-:-:S05]  /*2720*/  F2FP.BF16.F32.PACK_AB R14, RZ, R14 ;  /* 0x0000000eff0e723e */ /* 0x000fca00000010ff */
[----:B------:R0:W-:Y:S01]  /*2730*/  @P0 STG.E.U16 desc[UR36][R12.64+0x2], R14 ;  /* 0x0000020e0c000986 */ /* 0x0001e2000c101524 */
[----:B------:R-:W-:Y:S05]  /*2740*/  @!P2 BRA `(.L_x_35) ;  /* 0x000000000004a947 */ /* 0x000fea0003800000 */
[----:B------:R3:W5:Y:S02]  /*2750*/  LDG.E.LTC128B.U16 R24, desc[UR36][R6.64+0x10] ;  /* 0x0000102406187981 */ /* 0x000764000c1e1520 */
.L_x_35:
[----:B------:R-:W-:Y:S05]  /*2760*/  BSYNC B1 ;  /* 0x0000000000017941 */ /* 0x000fea0003800000 */
.L_x_34:
[----:B-----5:R-:W-:Y:S01]  /*2770*/  IMAD.U32 R5, R24, 0x10000, RZ ;  /* 0x0001000018057824 */ /* 0x020fe200078e00ff */
        /* <DEDUP_REMOVED lines=9> */
.L_x_37:
[----:B------:R-:W-:Y:S05]  /*2810*/  BSYNC B1 ;  /* 0x0000000000017941 */ /* 0x000fea0003800000 */
.L_x_36:
[----:B----45:R-:W-:Y:S01]  /*2820*/  IMAD.U32 R5, R24, 0x10000, RZ ;  /* 0x0001000018057824 */ /* 0x030fe200078e00ff */
[----:B------:R-:W-:Y:S01]  /*2830*/  ISETP.GT.AND P1, PT, R3, 0x8, P1 ;  /* 0x000000080300780c */ /* 0x000fe20000f24270 */
[----:B------:R-:W-:Y:S02]  /*2840*/  BSSY B1, `(.L_x_38) ;  /* 0x0000007000017945 */ /* 0x000fe40003800000 */
[----:B0-----:R-:W-:-:S04]  /*2850*/  FMUL R14, R5, R88 ;  /* 0x00000058050e7220 */ /* 0x001fc80000400000 */
[----:B------:R-:W-:-:S05]  /*2860*/  FFMA R14, R29, R19, R14 ;  /* 0x000000131d0e7223 */ /* 0x000fca000000000e */
[----:B------:R-:W-:-:S05]  /*2870*/  F2FP.BF16.F32.PACK_AB R14, RZ, R14 ;  /* 0x0000000eff0e723e */ /* 0x000fca00000010ff */
[----:B------:R0:W-:Y:S01]  /*2880*/  @P3 STG.E.U16 desc[UR36][R10.64+0x12], R14 ;  /* 0x0000120e0a003986 */ /* 0x0001e2000c101524 */
[----:B------:R-:W-:Y:S05]  /*2890*/  @!P1 BRA `(.L_x_39) ;  /* 0x0000000000049947 */ /* 0x000fea0003800000 */
[----:B------:R4:W5:Y:S02]  /*28a0*/  LDG.E.LTC128B.U16 R24, desc[UR36][R8.64+0x10] ;  /* 0x0000102408187981 */ /* 0x000964000c1e1520 */
.L_x_39:
[----:B------:R-:W-:Y:S05]  /*28b0*/  BSYNC B1 ;  /* 0x0000000000017941 */ /* 0x000fea0003800000 */
.L_x_38:
[----:B-----5:R-:W-:Y:S01]  /*28c0*/  IMAD.U32 R5, R24, 0x10000, RZ ;  /* 0x0001000018057824 */ /* 0x020fe200078e00ff */
[----:B------:R-:W-:Y:S01]  /*28d0*/  ISETP.GT.AND P0, PT, R3, 0x8, P0 ;  /* 0x000000080300780c */ /* 0x000fe20000704270 */
[----:B------:R-:W-:Y:S02]  /*28e0*/  BSSY B1, `(.L_x_40) ;  /* 0x0000007000017945 */ /* 0x000fe40003800000 */
[----:B------:R-:W-:-:S04]  /*28f0*/  FMUL R5, R5, R88 ;  /* 0x0000005805057220 */ /* 0x000fc80000400000 */
[----:B------:R-:W-:-:S05]  /*2900*/  FFMA R5, R30, R19, R5 ;  /* 0x000000131e057223 */ /* 0x000fca0000000005 */
[----:B------:R-:W-:-:S05]  /*2910*/  F2FP.BF16.F32.PACK_AB R5, RZ, R5 ;  /* 0x00000005ff05723e */ /* 0x000fca00000010ff */
[----:B------:R0:W-:Y:S01]  /*2920*/  @P1 STG.E.U16 desc[UR36][R12.64+0x10], R5 ;  /* 0x000010050c001986 */ /* 0x0001e2000c101524 */
[----:B------:R-:W-:Y:S05]  /*2930*/  @!P0 BRA `(.L_x_41) ;  /* 0x0000000000048947 */ /* 0x000fea0003800000 */
[----:B------:R0:W5:Y:S02]  /*2940*/  LDG.E.LTC128B.U16 R24, desc[UR36][R8.64+0x12] ;  /* 0x0000122408187981 */ /* 0x000164000c1e1520 */
.L_x_41:
[----:B------:R-:W-:Y:S05]  /*2950*/  BSYNC B1 ;  /* 0x0000000000017941 */ /* 0x000fea0003800000 */
.L_x_40:
        /* <DEDUP_REMOVED lines=10> */
.L_x_43:
[----:B------:R-:W-:Y:S05]  /*2a00*/  BSYNC B1 ;  /* 0x0000000000017941 */ /* 0x000fea0003800000 */
.L_x_42:
        /* <DEDUP_REMOVED lines=10> */
.L_x_45:
[----:B------:R-:W-:Y:S05]  /*2ab0*/  BSYNC B1 ;  /* 0x0000000000017941 */ /* 0x000fea0003800000 */
.L_x_44:
[----:B0----5:R-:W-:Y:S01]  /*2ac0*/  IMAD.U32 R5, R24, 0x10000, RZ ;  /* 0x0001000018057824 */ /* 0x021fe200078e00ff */
        /* <DEDUP_REMOVED lines=8> */
.L_x_47:
[----:B------:R-:W-:Y:S05]  /*2b50*/  BSYNC B1 ;  /* 0x0000000000017941 */ /* 0x000fea0003800000 */
.L_x_46:
        /* <DEDUP_REMOVED lines=9> */
.L_x_49:
[----:B------:R-:W-:Y:S05]  /*2bf0*/  BSYNC B1 ;  /* 0x0000000000017941 */ /* 0x000fea0003800000 */
.L_x_48:
        /* <DEDUP_REMOVED lines=10> */
.L_x_51:
[----:B------:R-:W-:Y:S05]  /*2ca0*/  BSYNC B1 ;  /* 0x0000000000017941 */ /* 0x000fea0003800000 */
.L_x_50:
        /* <DEDUP_REMOVED lines=10> */
.L_x_53:
[----:B------:R-:W-:Y:S05]  /*2d50*/  BSYNC B1 ;  /* 0x0000000000017941 */ /* 0x000fea0003800000 */
.L_x_52:
        /* <DEDUP_REMOVED lines=9> */
.L_x_55:
[----:B------:R-:W-:Y:S05]  /*2df0*/  BSYNC B1 ;  /* 0x0000000000017941 */ /* 0x000fea0003800000 */
.L_x_54:
        /* <DEDUP_REMOVED lines=9> */
.L_x_57:
[----:B------:R-:W-:Y:S05]  /*2e90*/  BSYNC B1 ;  /* 0x0000000000017941 */ /* 0x000fea0003800000 */
.L_x_56:
        /* <DEDUP_REMOVED lines=10> */
.L_x_59:
[----:B------:R-:W-:Y:S05]  /*2f40*/  BSYNC B1 ;  /* 0x0000000000017941 */ /* 0x000fea0003800000 */
.L_x_58:
        /* <DEDUP_REMOVED lines=10> */
.L_x_61:
[----:B------:R-:W-:Y:S05]  /*2ff0*/  BSYNC B1 ;  /* 0x0000000000017941 */ /* 0x000fea0003800000 */
.L_x_60:
        /* <DEDUP_REMOVED lines=9> */
.L_x_63:
[----:B------:R-:W-:Y:S05]  /*3090*/  BSYNC B1 ;  /* 0x0000000000017941 */ /* 0x000fea0003800000 */
.L_x_62:
        /* <DEDUP_REMOVED lines=9> */
.L_x_65:
[----:B------:R-:W-:Y:S05]  /*3130*/  BSYNC B1 ;  /* 0x0000000000017941 */ /* 0x000fea0003800000 */
.L_x_64:
        /* <DEDUP_REMOVED lines=10> */
.L_x_67:
[----:B------:R-:W-:Y:S05]  /*31e0*/  BSYNC B1 ;  /* 0x0000000000017941 */ /* 0x000fea0003800000 */
.L_x_66:
        /* <DEDUP_REMOVED lines=10> */
.L_x_69:
[----:B------:R-:W-:Y:S05]  /*3290*/  BSYNC B1 ;  /* 0x0000000000017941 */ /* 0x000fea0003800000 */
.L_x_68:
        /* <DEDUP_REMOVED lines=9> */
.L_x_71:
[----:B------:R-:W-:Y:S05]  /*3330*/  BSYNC B1 ;  /* 0x0000000000017941 */ /* 0x000fea0003800000 */
.L_x_70:
        /* <DEDUP_REMOVED lines=9> */
.L_x_73:
[----:B------:R-:W-:Y:S05]  /*33d0*/  BSYNC B1 ;  /* 0x0000000000017941 */ /* 0x000fea0003800000 */
.L_x_72:
        /* <DEDUP_REMOVED lines=10> */
.L_x_75:
[----:B------:R-:W-:Y:S05]  /*3480*/  BSYNC B1 ;  /* 0x0000000000017941 */ /* 0x000fea0003800000 */
.L_x_74:
        /* <DEDUP_REMOVED lines=10> */
.L_x_77:
[----:B------:R-:W-:Y:S05]  /*3530*/  BSYNC B1 ;  /* 0x0000000000017941 */ /* 0x000fea0003800000 */
.L_x_76:
        /* <DEDUP_REMOVED lines=9> */
.L_x_79:
[----:B------:R-:W-:Y:S05]  /*35d0*/  BSYNC B1 ;  /* 0x0000000000017941 */ /* 0x000fea0003800000 */
.L_x_78:
        /* <DEDUP_REMOVED lines=9> */
.L_x_81:
[----:B------:R-:W-:Y:S05]  /*3670*/  BSYNC B1 ;  /* 0x0000000000017941 */ /* 0x000fea0003800000 */
.L_x_80:
        /* <DEDUP_REMOVED lines=10> */
.L_x_83:
[----:B------:R-:W-:Y:S05]  /*3720*/  BSYNC B1 ;  /* 0x0000000000017941 */ /* 0x000fea0003800000 */
.L_x_82:
        /* <DEDUP_REMOVED lines=10> */
.L_x_85:
[----:B------:R-:W-:Y:S05]  /*37d0*/  BSYNC B1 ;  /* 0x0000000000017941 */ /* 0x000fea0003800000 */
.L_x_84:
        /* <DEDUP_REMOVED lines=9> */
.L_x_87:
[----:B------:R-:W-:Y:S05]  /*3870*/  BSYNC B1 ;  /* 0x0000000000017941 */ /* 0x000fea0003800000 */
.L_x_86:
        /* <DEDUP_REMOVED lines=9> */
.L_x_89:
[----:B------:R-:W-:Y:S05]  /*3910*/  BSYNC B1 ;  /* 0x0000000000017941 */ /* 0x000fea0003800000 */
.L_x_88:
        /* <DEDUP_REMOVED lines=10> */
.L_x_91:
[----:B------:R-:W-:Y:S05]  /*39c0*/  BSYNC B1 ;  /* 0x0000000000017941 */ /* 0x000fea0003800000 */
.L_x_90:
        /* <DEDUP_REMOVED lines=10> */
.L_x_93:
[----:B------:R-:W-:Y:S05]  /*3a70*/  BSYNC B1 ;  /* 0x0000000000017941 */ /* 0x000fea0003800000 */
.L_x_92:
        /* <DEDUP_REMOVED lines=9> */
.L_x_95:
[----:B------:R-:W-:Y:S05]  /*3b10*/  BSYNC B1 ;  /* 0x0000000000017941 */ /* 0x000fea0003800000 */
.L_x_94:
        /* <DEDUP_REMOVED lines=9> */
.L_x_97:
[----:B------:R-:W-:Y:S05]  /*3bb0*/  BSYNC B1 ;  /* 0x0000000000017941 */ /* 0x000fea0003800000 */
.L_x_96:
        /* <DEDUP_REMOVED lines=10> */
.L_x_99:
[----:B------:R-:W-:Y:S05]  /*3c60*/  BSYNC B1 ;  /* 0x0000000000017941 */ /* 0x000fea0003800000 */
.L_x_98:
        /* <DEDUP_REMOVED lines=10> */
.L_x_101:
[----:B------:R-:W-:Y:S05]  /*3d10*/  BSYNC B1 ;  /* 0x0000000000017941 */ /* 0x000fea0003800000 */
.L_x_100:
        /* <DEDUP_REMOVED lines=9> */
.L_x_103:
[----:B------:R-:W-:Y:S05]  /*3db0*/  BSYNC B1 ;  /* 0x0000000000017941 */ /* 0x000fea0003800000 */
.L_x_102:
        /* <DEDUP_REMOVED lines=9> */
.L_x_105:
[----:B------:R-:W-:Y:S05]  /*3e50*/  BSYNC B1 ;  /* 0x0000000000017941 */ /* 0x000fea0003800000 */
.L_x_104:
        /* <DEDUP_REMOVED lines=10> */
.L_x_107:
[----:B------:R-:W-:Y:S05]  /*3f00*/  BSYNC B1 ;  /* 0x0000000000017941 */ /* 0x000fea0003800000 */
.L_x_106:
        /* <DEDUP_REMOVED lines=10> */
.L_x_109:
[----:B------:R-:W-:Y:S05]  /*3fb0*/  BSYNC B1 ;  /* 0x0000000000017941 */ /* 0x000fea0003800000 */
.L_x_108:
        /* <DEDUP_REMOVED lines=9> */
.L_x_111:
[----:B------:R-:W-:Y:S05]  /*4050*/  BSYNC B1 ;  /* 0x0000000000017941 */ /* 0x000fea0003800000 */
.L_x_110:
        /* <DEDUP_REMOVED lines=9> */
.L_x_113:
[----:B------:R-:W-:Y:S05]  /*40f0*/  BSYNC B1 ;  /* 0x0000000000017941 */ /* 0x000fea0003800000 */
.L_x_112:
        /* <DEDUP_REMOVED lines=10> */
.L_x_115:
[----:B------:R-:W-:Y:S05]  /*41a0*/  BSYNC B1 ;  /* 0x0000000000017941 */ /* 0x000fea0003800000 */
.L_x_114:
        /* <DEDUP_REMOVED lines=10> */
.L_x_117:
[----:B------:R-:W-:Y:S05]  /*4250*/  BSYNC B1 ;  /* 0x0000000000017941 */ /* 0x000fea0003800000 */
.L_x_116:
        /* <DEDUP_REMOVED lines=9> */
.L_x_119:
[----:B------:R-:W-:Y:S05]  /*42f0*/  BSYNC B1 ;  /* 0x0000000000017941 */ /* 0x000fea0003800000 */
.L_x_118:
        /* <DEDUP_REMOVED lines=9> */
.L_x_121:
[----:B------:R-:W-:Y:S05]  /*4390*/  BSYNC B1 ;  /* 0x0000000000017941 */ /* 0x000fea0003800000 */
.L_x_120:
        /* <DEDUP_REMOVED lines=10> */
.L_x_123:
[----:B------:R-:W-:Y:S05]  /*4440*/  BSYNC B1 ;  /* 0x0000000000017941 */ /* 0x000fea0003800000 */
.L_x_122:
        /* <DEDUP_REMOVED lines=10> */
.L_x_125:
[----:B------:R-:W-:Y:S05]  /*44f0*/  BSYNC B1 ;  /* 0x0000000000017941 */ /* 0x000fea0003800000 */
.L_x_124:
        /* <DEDUP_REMOVED lines=9> */
.L_x_127:
[----:B------:R-:W-:Y:S05]  /*4590*/  BSYNC B1 ;  /* 0x0000000000017941 */ /* 0x000fea0003800000 */
.L_x_126:
        /* <DEDUP_REMOVED lines=9> */
.L_x_129:
[----:B------:R-:W-:Y:S05]  /*4630*/  BSYNC B1 ;  /* 0x0000000000017941 */ /* 0x000fea0003800000 */
.L_x_128:
        /* <DEDUP_REMOVED lines=10> */
.L_x_131:
[----:B------:R-:W-:Y:S05]  /*46e0*/  BSYNC B1 ;  /* 0x0000000000017941 */ /* 0x000fea0003800000 */
.L_x_130:
        /* <DEDUP_REMOVED lines=10> */
.L_x_133:
[----:B------:R-:W-:Y:S05]  /*4790*/  BSYNC B1 ;  /* 0x0000000000017941 */ /* 0x000fea0003800000 */
.L_x_132:
        /* <DEDUP_REMOVED lines=9> */
.L_x_135:
[----:B------:R-:W-:Y:S05]  /*4830*/  BSYNC B1 ;  /* 0x0000000000017941 */ /* 0x000fea0003800000 */
.L_x_134:
        /* <DEDUP_REMOVED lines=9> */
.L_x_137:
[----:B------:R-:W-:Y:S05]  /*48d0*/  BSYNC B1 ;  /* 0x0000000000017941 */ /* 0x000fea0003800000 */
.L_x_136:
        /* <DEDUP_REMOVED lines=10> */
.L_x_139:
[----:B------:R-:W-:Y:S05]  /*4980*/  BSYNC B1 ;  /* 0x0000000000017941 */ /* 0x000fea0003800000 */
.L_x_138:
        /* <DEDUP_REMOVED lines=10> */
.L_x_141:
[----:B------:R-:W-:Y:S05]  /*4a30*/  BSYNC B1 ;  /* 0x0000000000017941 */ /* 0x000fea0003800000 */
.L_x_140:
        /* <DEDUP_REMOVED lines=9> */
.L_x_143:
[----:B------:R-:W-:Y:S05]  /*4ad0*/  BSYNC B1 ;  /* 0x0000000000017941 */ /* 0x000fea0003800000 */
.L_x_142:
        /* <DEDUP_REMOVED lines=9> */
.L_x_145:
[----:B------:R-:W-:Y:S05]  /*4b70*/  BSYNC B1 ;  /* 0x0000000000017941 */ /* 0x000fea0003800000 */
.L_x_144:
        /* <DEDUP_REMOVED lines=10> */
.L_x_147:
[----:B------:R-:W-:Y:S05]  /*4c20*/  BSYNC B1 ;  /* 0x0000000000017941 */ /* 0x000fea0003800000 */
.L_x_146:
[----:B-----5:R-:W-:Y:S01]  /*4c30*/  IMAD.U32 R5, R24, 0x10000, RZ ;  /* 0x0001000018057824 */ /* 0x020fe200078e00ff */
[----:B------:R-:W-:Y:S01]  /*4c40*/  ISETP.GT.AND P0, PT, R4, 0x79, PT ;  /* 0x000000790400780c */ /* 0x000fe20003f04270 */
[----:B------:R-:W-:Y:S01]  /*4c50*/  @P2 IMAD.MOV.U32 R4, RZ, RZ, R10 ;  /* 0x000000ffff042224 */ /* 0x000fe200078e000a */
[----:B------:R-:W-:Y:S01]  /*4c60*/  BSSY B1, `(.L_x_148) ;  /* 0x000000a000017945 */ /* 0x000fe20003800000 */
[----:B------:R-:W-:Y:S01]  /*4c70*/  FMUL R5, R5, R88 ;  /* 0x0000005805057220 */ /* 0x000fe20000400000 */
[----:B------:R-:W-:-:S03]  /*4c80*/  ISETP.GT.AND P3, PT, R3, RZ, P0 ;  /* 0x000000ff0300720c */ /* 0x000fc60000764270 */
[----:B------:R-:W-:-:S05]  /*4c90*/  FFMA R5, R84, R19, R5 ;  /* 0x0000001354057223 */ /* 0x000fca0000000005 */
[----:B------:R-:W-:-:S04]  /*4ca0*/  F2FP.BF16.F32.PACK_AB R5, RZ, R5 ;  /* 0x00000005ff05723e */ /* 0x000fc800000010ff */
[----:B0-----:R-:W-:Y:S01]  /*4cb0*/  PRMT R14, R5, 0x7610, R14 ;  /* 0x00007610050e7816 */ /* 0x001fe2000000000e */
[----:B------:R-:W-:-:S05]  /*4cc0*/  @P2 IMAD.MOV.U32 R5, RZ, RZ, R11 ;  /* 0x000000ffff052224 */ /* 0x000fca00078e000b */
[----:B------:R0:W-:Y:S01]  /*4cd0*/  @P2 STG.E.U16 desc[UR36][R4.64+0xf0], R14 ;  /* 0x0000f00e04002986 */ /* 0x0001e2000c101524 */
[----:B------:R-:W-:Y:S05]  /*4ce0*/  @!P3 BRA `(.L_x_149) ;  /* 0x000000000004b947 */ /* 0x000fea0003800000 */
[----:B------:R0:W5:Y:S02]  /*4cf0*/  LDG.E.LTC128B.U16 R24, desc[UR36][R6.64+0xf2] ;  /* 0x0000f22406187981 */ /* 0x000164000c1e1520 */
.L_x_149:
[----:B------:R-:W-:Y:S05]  /*4d00*/  BSYNC B1 ;  /* 0x0000000000017941 */ /* 0x000fea0003800000 */
.L_x_148:
        /* <DEDUP_REMOVED lines=9> */
.L_x_151:
[----:B------:R-:W-:Y:S05]  /*4da0*/  BSYNC B1 ;  /* 0x0000000000017941 */ /* 0x000fea0003800000 */
.L_x_150:
[----:B-----5:R-:W-:Y:S01]  /*4db0*/  IMAD.U32 R5, R24, 0x10000, RZ ;  /* 0x0001000018057824 */ /* 0x020fe200078e00ff */
[----:B------:R-:W-:Y:S01]  /*4dc0*/  ISETP.GT.AND P0, PT, R3, 0x8, P0 ;  /* 0x000000080300780c */ /* 0x000fe20000704270 */
[----:B0-----:R-:W-:Y:S01]  /*4dd0*/  @P1 IMAD.MOV.U32 R4, RZ, RZ, R12 ;  /* 0x000000ffff041224 */ /* 0x001fe200078e000c */
[----:B------:R-:W-:Y:S01]  /*4de0*/  BSSY B1, `(.L_x_152) ;  /* 0x0000009000017945 */ /* 0x000fe20003800000 */
[----:B------:R-:W-:-:S04]  /*4df0*/  FMUL R5, R5, R88 ;  /* 0x0000005805057220 */ /* 0x000fc80000400000 */
[----:B------:R-:W-:-:S05]  /*4e00*/  FFMA R5, R86, R19, R5 ;  /* 0x0000001356057223 */ /* 0x000fca0000000005 */
[----:B------:R-:W-:-:S04]  /*4e10*/  F2FP.BF16.F32.PACK_AB R5, RZ, R5 ;  /* 0x00000005ff05723e */ /* 0x000fc800000010ff */
[----:B-1-3--:R-:W-:Y:S01]  /*4e20*/  PRMT R6, R5, 0x7610, R6 ;  /* 0x0000761005067816 */ /* 0x00afe20000000006 */
[----:B------:R-:W-:-:S05]  /*4e30*/  @P1 IMAD.MOV.U32 R5, RZ, RZ, R13 ;  /* 0x000000ffff051224 */ /* 0x000fca00078e000d */
[----:B------:R0:W-:Y:S01]  /*4e40*/  @P1 STG.E.U16 desc[UR36][R4.64+0xf0], R6 ;  /* 0x0000f00604001986 */ /* 0x0001e2000c101524 */
[----:B------:R-:W-:Y:S05]  /*4e50*/  @!P0 BRA `(.L_x_153) ;  /* 0x0000000000048947 */ /* 0x000fea0003800000 */
[----:B------:R1:W5:Y:S02]  /*4e60*/  LDG.E.LTC128B.U16 R24, desc[UR36][R8.64+0xf2] ;  /* 0x0000f22408187981 */ /* 0x000364000c1e1520 */
.L_x_153:
[----:B------:R-:W-:Y:S05]  /*4e70*/  BSYNC B1 ;  /* 0x0000000000017941 */ /* 0x000fea0003800000 */
.L_x_152:
[----:B------:R-:W-:Y:S05]  /*4e80*/  @!P0 BRA `(.L_x_154) ;  /* 0x0000001000e88947 */ /* 0x000fea0003800000 */
[----:B-----5:R-:W-:-:S04]  /*4e90*/  IMAD.U32 R3, R24, 0x10000, RZ ;  /* 0x0001000018037824 */ /* 0x020fc800078e00ff */
[----:B0-----:R-:W-:-:S04]  /*4ea0*/  FMUL R4, R3, R88 ;  /* 0x0000005803047220 */ /* 0x001fc80000400000 */
[----:B------:R-:W-:-:S05]  /*4eb0*/  FFMA R4, R87, R19, R4 ;  /* 0x0000001357047223 */ /* 0x000fca0000000004 */
[----:B------:R-:W-:-:S05]  /*4ec0*/  F2FP.BF16.F32.PACK_AB R4, RZ, R4 ;  /* 0x00000004ff04723e */ /* 0x000fca00000010ff */
[----:B------:R3:W-:Y:S01]  /*4ed0*/  STG.E.U16 desc[UR36][R12.64+0xf2], R4 ;  /* 0x0000f2040c007986 */ /* 0x0007e2000c101524 */
[----:B------:R-:W-:Y:S05]  /*4ee0*/  BRA `(.L_x_154) ;  /* 0x0000001000d07947 */ /* 0x000fea0003800000 */
.L_x_29:
[----:B------:R-:W-:Y:S01]  /*4ef0*/  ISETP.GT.AND P3, PT, R4, 0x1, PT ;  /* 0x000000010400780c */ /* 0x000fe20003f64270 */
[----:B------:R-:W-:Y:S01]  /*4f00*/  ULDC.64 UR4, c[0x0][0x5c0] ;  /* 0x0001700000047ab9 */ /* 0x000fe20000000a00 */
[-C--:B------:R-:W-:Y:S01]  /*4f10*/  FMUL R24, R24, R19.reuse ;  /* 0x0000001318187220 */ /* 0x080fe20000400000 */
[----:B------:R-:W-:Y:S01]  /*4f20*/  LEA R6, P4, R102, UR4, 0x1 ;  /* 0x0000000466067c11 */ /* 0x000fe2000f8808ff */
[-C--:B------:R-:W-:Y:S01]  /*4f30*/  FMUL R25, R25, R19.reuse ;  /* 0x0000001319197220 */ /* 0x080fe20000400000 */
[----:B------:R-:W-:Y:S01]  /*4f40*/  ISETP.GT.AND P0, PT, R3, RZ, P3 ;  /* 0x000000ff0300720c */ /* 0x000fe20001f04270 */
[-C--:B------:R-:W-:Y:S01]  /*4f50*/  FMUL R26, R26, R19.reuse ;  /* 0x000000131a1a7220 */ /* 0x080fe20000400000 */
[----:B------:R-:W-:Y:S01]  /*4f60*/  F2FP.BF16.F32.PACK_AB R24, RZ, R24 ;  /* 0x00000018ff18723e */ /* 0x000fe200000010ff */
[-C--:B------:R-:W-:Y:S01]  /*4f70*/  FMUL R27, R27, R19.reuse ;  /* 0x000000131b1b7220 */ /* 0x080fe20000400000 */
[----:B------:R-:W-:Y:S01]  /*4f80*/  LEA.HI.X R7, R102, UR5, R113, 0x1, P4 ;  /* 0x0000000566077c11 */ /* 0x000fe2000a0f0c71 */
[----:B------:R-:W-:Y:S01]  /*4f90*/  FMUL R28, R28, R19 ;  /* 0x000000131c1c7220 */ /* 0x000fe20000400000 */
[----:B------:R-:W-:Y:S01]  /*4fa0*/  F2FP.BF16.F32.PACK_AB R25, RZ, R25 ;  /* 0x00000019ff19723e */ /* 0x000fe200000010ff */
[-C--:B------:R-:W-:Y:S01]  /*4fb0*/  FMUL R29, R29, R19.reuse ;  /* 0x000000131d1d7220 */ /* 0x080fe20000400000 */
[----:B------:R-:W-:Y:S01]  /*4fc0*/  ISETP.GT.AND P2, PT, R3, 0x8, P2 ;  /* 0x000000080300780c */ /* 0x000fe20001744270 */
[----:B------:R-:W-:Y:S01]  /*4fd0*/  @P1 STG.E.U16 desc[UR36][R6.64], R24 ;  /* 0x0000001806001986 */ /* 0x000fe2000c101524 */
[----:B------:R-:W-:Y:S01]  /*4fe0*/  ISETP.GT.AND P1, PT, R4, 0x8, PT ;  /* 0x000000080400780c */ /* 0x000fe20003f24270 */
[-C--:B------:R-:W-:Y:S01]  /*4ff0*/  FMUL R30, R30, R19.reuse ;  /* 0x000000131e1e7220 */ /* 0x080fe20000400000 */
[C---:B------:R-:W-:Y:S01]  /*5000*/  SHF.L.U64.HI R5, R92.reuse, 0x1, R91 ;  /* 0x000000015c057819 */ /* 0x040fe2000001025b */
[----:B------:R-:W-:Y:S01]  /*5010*/  @P0 STG.E.U16 desc[UR36][R6.64+0x2], R25 ;  /* 0x0000021906000986 */ /* 0x000fe2000c101524 */
[----:B------:R-:W-:Y:S01]  /*5020*/  LEA R8, P5, R92, R6, 0x1 ;  /* 0x000000065c087211 */ /* 0x000fe200078a08ff */
[-C--:B------:R-:W-:Y:S01]  /*5030*/  FMUL R31, R31, R19.reuse ;  /* 0x000000131f1f7220 */ /* 0x080fe20000400000 */
[----:B------:R-:W-:Y:S01]  /*5040*/  ISETP.GT.AND P3, PT, R3, 0x8, P3 ;  /* 0x000000080300780c */ /* 0x000fe20001f64270 */
[-C--:B------:R-:W-:Y:S01]  /*5050*/  FMUL R32, R32, R19.reuse ;  /* 0x0000001320207220 */ /* 0x080fe20000400000 */
[----:B------:R-:W-:Y:S01]  /*5060*/  ISETP.GT.AND P0, PT, R4, 0x9, PT ;  /* 0x000000090400780c */ /* 0x000fe20003f04270 */
[----:B------:R-:W-:Y:S01]  /*5070*/  IMAD.X R9, R5, 0x1, R7, P5 ;  /* 0x0000000105097824 */ /* 0x000fe200028e0607 */
[----:B------:R-:W-:Y:S01]  /*5080*/  ISETP.GT.AND P4, PT, R3, RZ, P1 ;  /* 0x000000ff0300720c */ /* 0x000fe20000f84270 */
[-C--:B------:R-:W-:Y:S01]  /*5090*/  FMUL R33, R33, R19.reuse ;  /* 0x0000001321217220 */ /* 0x080fe20000400000 */
[----:B------:R-:W-:Y:S01]  /*50a0*/  F2FP.BF16.F32.PACK_AB R26, RZ, R26 ;  /* 0x0000001aff1a723e */ /* 0x000fe200000010ff */
[-C--:B------:R-:W-:Y:S01]  /*50b0*/  FMUL R34, R34, R19.reuse ;  /* 0x0000001322227220 */ /* 0x080fe20000400000 */
[----:B------:R-:W-:Y:S01]  /*50c0*/  ISETP.GT.AND P5, PT, R3, RZ, P0 ;  /* 0x000000ff0300720c */ /* 0x000fe200007a4270 */
[----:B------:R-:W-:Y:S01]  /*50d0*/  FMUL R35, R35, R19 ;  /* 0x0000001323237220 */ /* 0x000fe20000400000 */
[----:B------:R-:W-:Y:S01]  /*50e0*/  F2FP.BF16.F32.PACK_AB R27, RZ, R27 ;  /* 0x0000001bff1b723e */ /* 0x000fe200000010ff */
[----:B------:R-:W-:Y:S01]  /*50f0*/  @P2 STG.E.U16 desc[UR36][R8.64], R26 ;  /* 0x0000001a08002986 */ /* 0x000fe2000c101524 */
[----:B------:R-:W-:Y:S01]  /*5100*/  F2FP.BF16.F32.PACK_AB R28, RZ, R28 ;  /* 0x0000001cff1c723e */ /* 0x000fe200000010ff */
[-C--:B------:R-:W-:Y:S01]  /*5110*/  FMUL R36, R36, R19.reuse ;  /* 0x0000001324247220 */ /* 0x080fe20000400000 */
[----:B------:R-:W-:Y:S01]  /*5120*/  ISETP.GT.AND P2, PT, R3, 0x8, P1 ;  /* 0x000000080300780c */ /* 0x000fe20000f44270 */
[----:B------:R-:W-:Y:S01]  /*5130*/  @P3 STG.E.U16 desc[UR36][R8.64+0x2], R27 ;  /* 0x0000021b08003986 */ /* 0x000fe2000c101524 */
[----:B------:R-:W-:Y:S01]  /*5140*/  ISETP.GT.AND P1, PT, R4, 0x10, PT ;  /* 0x000000100400780c */ /* 0x000fe20003f24270 */
[----:B------:R-:W-:Y:S01]  /*5150*/  FMUL R37, R37, R19 ;  /* 0x0000001325257220 */ /* 0x000fe20000400000 */
[----:B------:R-:W-:Y:S01]  /*5160*/  F2FP.BF16.F32.PACK_AB R29, RZ, R29 ;  /* 0x0000001dff1d723e */ /* 0x000fe200000010ff */
[----:B------:R-:W-:Y:S01]  /*5170*/  @P4 STG.E.U16 desc[UR36][R6.64+0x10], R28 ;  /* 0x0000101c06004986 */ /* 0x000fe2000c101524 */
[C---:B------:R-:W-:Y:S01]  /*5180*/  ISETP.GT.AND P3, PT, R3.reuse, 0x8, P0 ;  /* 0x000000080300780c */ /* 0x040fe20000764270 */
[-C--:B------:R-:W-:Y:S01]  /*5190*/  FMUL R38, R38, R19.reuse ;  /* 0x0000001326267220 */ /* 0x080fe20000400000 */
[----:B------:R-:W-:Y:S01]  /*51a0*/  ISETP.GT.AND P0, PT, R4, 0x11, PT ;  /* 0x000000110400780c */ /* 0x000fe20003f04270 */
[----:B------:R-:W-:Y:S01]  /*51b0*/  @P5 STG.E.U16 desc[UR36][R6.64+0x12], R29 ;  /* 0x0000121d06005986 */ /* 0x000fe2000c101524 */
        /* <DEDUP_REMOVED lines=161> */
[----:B------:R-:W-:Y:S01]  /*5bd0*/  FMUL R87, R87, R19 ;  /* 0x0000001357577220 */ /* 0x000fe20000400000 */
[----:B------:R-:W-:-:S02]  /*5be0*/  F2FP.BF16.F32.PACK_AB R62, RZ, R62 ;  /* 0x0000003eff3e723e */ /* 0x000fc400000010ff */
[C---:B------:R-:W-:Y:S02]  /*5bf0*/  ISETP.GT.AND P5, PT, R3.reuse, RZ, P0 ;  /* 0x000000ff0300720c */ /* 0x040fe400007a4270 */
[----:B------:R-:W-:Y:S01]  /*5c00*/  F2FP.BF16.F32.PACK_AB R63, RZ, R63 ;  /* 0x0000003fff3f723e */ /* 0x000fe200000010ff */
[----:B------:R-:W-:Y:S01]  /*5c10*/  @P2 STG.E.U16 desc[UR36][R8.64+0x90], R62 ;  /* 0x0000903e08002986 */ /* 0x000fe2000c101524 */
[----:B------:R-:W-:Y:S02]  /*5c20*/  F2FP.BF16.F32.PACK_AB R64, RZ, R64 ;  /* 0x00000040ff40723e */ /* 0x000fe400000010ff */
[C---:B------:R-:W-:Y:S01]  /*5c30*/  ISETP.GT.AND P2, PT, R3.reuse, 0x8, P1 ;  /* 0x000000080300780c */ /* 0x040fe20000f44270 */
[----:B------:R-:W-:Y:S01]  /*5c40*/  @P3 STG.E.U16 desc[UR36][R8.64+0x92], R63 ;  /* 0x0000923f08003986 */ /* 0x000fe2000c101524 */
[----:B------:R-:W-:Y:S02]  /*5c50*/  ISETP.GT.AND P1, PT, R4, 0x58, PT ;  /* 0x000000580400780c */ /* 0x000fe40003f24270 */
[----:B------:R-:W-:Y:S01]  /*5c60*/  F2FP.BF16.F32.PACK_AB R65, RZ, R65 ;  /* 0x00000041ff41723e */ /* 0x000fe200000010ff */
[----:B------:R-:W-:Y:S01]  /*5c70*/  @P4 STG.E.U16 desc[UR36][R6.64+0xa0], R64 ;  /* 0x0000a04006004986 */ /* 0x000fe2000c101524 */
[----:B------:R-:W-:-:S02]  /*5c80*/  ISETP.GT.AND P3, PT, R3, 0x8, P0 ;  /* 0x000000080300780c */ /* 0x000fc40000764270 */
[----:B------:R-:W-:Y:S01]  /*5c90*/  ISETP.GT.AND P0, PT, R4, 0x59, PT ;  /* 0x000000590400780c */ /* 0x000fe20003f04270 */
[----:B------:R-:W-:Y:S01]  /*5ca0*/  @P5 STG.E.U16 desc[UR36][R6.64+0xa2], R65 ;  /* 0x0000a24106005986 */ /* 0x000fe2000c101524 */
[C---:B------:R-:W-:Y:S02]  /*5cb0*/  ISETP.GT.AND P4, PT, R3.reuse, RZ, P1 ;  /* 0x000000ff0300720c */ /* 0x040fe40000f84270 */
[----:B------:R-:W-:Y:S02]  /*5cc0*/  F2FP.BF16.F32.PACK_AB R66, RZ, R66 ;  /* 0x00000042ff42723e */ /* 0x000fe400000010ff */
[----:B------:R-:W-:Y:S02]  /*5cd0*/  ISETP.GT.AND P5, PT, R3, RZ, P0 ;  /* 0x000000ff0300720c */ /* 0x000fe400007a4270 */
[----:B------:R-:W-:Y:S01]  /*5ce0*/  F2FP.BF16.F32.PACK_AB R67, RZ, R67 ;  /* 0x00000043ff43723e */ /* 0x000fe200000010ff */
[----:B------:R-:W-:Y:S01]  /*5cf0*/  @P2 STG.E.U16 desc[UR36][R8.64+0xa0], R66 ;  /* 0x0000a04208002986 */ /* 0x000fe2000c101524 */
[----:B------:R-:W-:-:S02]  /*5d00*/  F2FP.BF16.F32.PACK_AB R68, RZ, R68 ;  /* 0x00000044ff44723e */ /* 0x000fc400000010ff */
[C---:B------:R-:W-:Y:S01]  /*5d10*/  ISETP.GT.AND P2, PT, R3.reuse, 0x8, P1 ;  /* 0x000000080300780c */ /* 0x040fe20000f44270 */
[----:B------:R-:W-:Y:S01]  /*5d20*/  @P3 STG.E.U16 desc[UR36][R8.64+0xa2], R67 ;  /* 0x0000a24308003986 */ /* 0x000fe2000c101524 */
[C---:B------:R-:W-:Y:S02]  /*5d30*/  ISETP.GT.AND P1, PT, R4.reuse, 0x60, PT ;  /* 0x000000600400780c */ /* 0x040fe40003f24270 */
[----:B------:R-:W-:Y:S01]  /*5d40*/  F2FP.BF16.F32.PACK_AB R69, RZ, R69 ;  /* 0x00000045ff45723e */ /* 0x000fe200000010ff */
[----:B------:R-:W-:Y:S01]  /*5d50*/  @P4 STG.E.U16 desc[UR36][R6.64+0xb0], R68 ;  /* 0x0000b04406004986 */ /* 0x000fe2000c101524 */
[C---:B------:R-:W-:Y:S02]  /*5d60*/  ISETP.GT.AND P3, PT, R3.reuse, 0x8, P0 ;  /* 0x000000080300780c */ /* 0x040fe40000764270 */
[----:B------:R-:W-:Y:S01]  /*5d70*/  ISETP.GT.AND P0, PT, R4, 0x61, PT ;  /* 0x000000610400780c */ /* 0x000fe20003f04270 */
[----:B------:R-:W-:Y:S01]  /*5d80*/  @P5 STG.E.U16 desc[UR36][R6.64+0xb2], R69 ;  /* 0x0000b24506005986 */ /* 0x000fe2000c101524 */
[----:B------:R-:W-:-:S02]  /*5d90*/  ISETP.GT.AND P4, PT, R3, RZ, P1 ;  /* 0x000000ff0300720c */ /* 0x000fc40000f84270 */
[C---:B------:R-:W-:Y:S02]  /*5da0*/  ISETP.GT.AND P5, PT, R3.reuse, RZ, P0 ;  /* 0x000000ff0300720c */ /* 0x040fe400007a4270 */
[----:B------:R-:W-:Y:S02]  /*5db0*/  F2FP.BF16.F32.PACK_AB R70, RZ, R70 ;  /* 0x00000046ff46723e */ /* 0x000fe400000010ff */
[----:B------:R-:W-:Y:S02]  /*5dc0*/  F2FP.BF16.F32.PACK_AB R71, RZ, R71 ;  /* 0x00000047ff47723e */ /* 0x000fe400000010ff */
[----:B------:R-:W-:Y:S01]  /*5dd0*/  F2FP.BF16.F32.PACK_AB R72, RZ, R72 ;  /* 0x00000048ff48723e */ /* 0x000fe200000010ff */
[----:B------:R-:W-:Y:S01]  /*5de0*/  @P2 STG.E.U16 desc[UR36][R8.64+0xb0], R70 ;  /* 0x0000b04608002986 */ /* 0x000fe2000c101524 */
[----:B------:R-:W-:Y:S02]  /*5df0*/  F2FP.BF16.F32.PACK_AB R73, RZ, R73 ;  /* 0x00000049ff49723e */ /* 0x000fe400000010ff */
[C---:B------:R-:W-:Y:S01]  /*5e00*/  ISETP.GT.AND P1, PT, R3.reuse, 0x8, P1 ;  /* 0x000000080300780c */ /* 0x040fe20000f24270 */
[----:B------:R-:W-:Y:S01]  /*5e10*/  @P3 STG.E.U16 desc[UR36][R8.64+0xb2], R71 ;  /* 0x0000b24708003986 */ /* 0x000fe2000c101524 */
[----:B------:R-:W-:-:S02]  /*5e20*/  ISETP.GT.AND P2, PT, R3, 0x8, P0 ;  /* 0x000000080300780c */ /* 0x000fc40000744270 */
[C---:B------:R-:W-:Y:S01]  /*5e30*/  ISETP.GT.AND P0, PT, R4.reuse, 0x69, PT ;  /* 0x000000690400780c */ /* 0x040fe20003f04270 */
[----:B------:R-:W-:Y:S01]  /*5e40*/  @P4 STG.E.U16 desc[UR36][R6.64+0xc0], R72 ;  /* 0x0000c04806004986 */ /* 0x000fe2000c101524 */
[----:B------:R-:W-:Y:S02]  /*5e50*/  ISETP.GT.AND P4, PT, R4, 0x68, PT ;  /* 0x000000680400780c */ /* 0x000fe40003f84270 */
[----:B------:R-:W-:Y:S01]  /*5e60*/  F2FP.BF16.F32.PACK_AB R74, RZ, R74 ;  /* 0x0000004aff4a723e */ /* 0x000fe200000010ff */
[----:B------:R-:W-:Y:S01]  /*5e70*/  @P5 STG.E.U16 desc[UR36][R6.64+0xc2], R73 ;  /* 0x0000c24906005986 */ /* 0x000fe2000c101524 */
[C---:B------:R-:W-:Y:S02]  /*5e80*/  ISETP.GT.AND P5, PT, R3.reuse, RZ, P4 ;  /* 0x000000ff0300720c */ /* 0x040fe400027a4270 */
[----:B------:R-:W-:Y:S01]  /*5e90*/  ISETP.GT.AND P3, PT, R3, RZ, P0 ;  /* 0x000000ff0300720c */ /* 0x000fe20000764270 */
[----:B------:R-:W-:Y:S01]  /*5ea0*/  @P1 STG.E.U16 desc[UR36][R8.64+0xc0], R74 ;  /* 0x0000c04a08001986 */ /* 0x000fe2000c101524 */
[----:B------:R-:W-:-:S02]  /*5eb0*/  F2FP.BF16.F32.PACK_AB R75, RZ, R75 ;  /* 0x0000004bff4b723e */ /* 0x000fc400000010ff */
[----:B------:R-:W-:Y:S02]  /*5ec0*/  F2FP.BF16.F32.PACK_AB R76, RZ, R76 ;  /* 0x0000004cff4c723e */ /* 0x000fe400000010ff */
[C---:B------:R-:W-:Y:S01]  /*5ed0*/  ISETP.GT.AND P4, PT, R3.reuse, 0x8, P4 ;  /* 0x000000080300780c */ /* 0x040fe20002784270 */
[----:B------:R-:W-:Y:S01]  /*5ee0*/  @P2 STG.E.U16 desc[UR36][R8.64+0xc2], R75 ;  /* 0x0000c24b08002986 */ /* 0x000fe2000c101524 */
[----:B------:R-:W-:Y:S02]  /*5ef0*/  F2FP.BF16.F32.PACK_AB R77, RZ, R77 ;  /* 0x0000004dff4d723e */ /* 0x000fe400000010ff */
[C---:B------:R-:W-:Y:S01]  /*5f00*/  ISETP.GT.AND P2, PT, R4.reuse, 0x71, PT ;  /* 0x000000710400780c */ /* 0x040fe20003f44270 */
[----:B------:R-:W-:Y:S01]  /*5f10*/  @P5 STG.E.U16 desc[UR36][R6.64+0xd0], R76 ;  /* 0x0000d04c06005986 */ /* 0x000fe2000c101524 */
[----:B------:R-:W-:Y:S02]  /*5f20*/  ISETP.GT.AND P5, PT, R3, 0x8, P0 ;  /* 0x000000080300780c */ /* 0x000fe400007a4270 */
[C---:B------:R-:W-:Y:S01]  /*5f30*/  ISETP.GT.AND P1, PT, R4.reuse, 0x78, PT ;  /* 0x000000780400780c */ /* 0x040fe20003f24270 */
[----:B------:R-:W-:Y:S01]  /*5f40*/  @P3 STG.E.U16 desc[UR36][R6.64+0xd2], R77 ;  /* 0x0000d24d06003986 */ /* 0x000fe2000c101524 */
[----:B------:R-:W-:-:S02]  /*5f50*/  ISETP.GT.AND P3, PT, R4, 0x70, PT ;  /* 0x000000700400780c */ /* 0x000fc40003f64270 */
[----:B------:R-:W-:Y:S01]  /*5f60*/  ISETP.GT.AND P0, PT, R4, 0x79, PT ;  /* 0x000000790400780c */ /* 0x000fe20003f04270 */
[----:B------:R-:W-:Y:S01]  /*5f70*/  @P4 IMAD.MOV.U32 R4, RZ, RZ, R8 ;  /* 0x000000ffff044224 */ /* 0x000fe200078e0008 */
[----:B------:R-:W-:Y:S01]  /*5f80*/  F2FP.BF16.F32.PACK_AB R78, RZ, R78 ;  /* 0x0000004eff4e723e */ /* 0x000fe200000010ff */
[----:B------:R-:W-:Y:S01]  /*5f90*/  @P4 IMAD.MOV.U32 R5, RZ, RZ, R9 ;  /* 0x000000ffff054224 */ /* 0x000fe200078e0009 */
[----:B------:R-:W-:Y:S02]  /*5fa0*/  F2FP.BF16.F32.PACK_AB R79, RZ, R79 ;  /* 0x0000004fff4f723e */ /* 0x000fe400000010ff */
[----:B------:R-:W-:Y:S02]  /*5fb0*/  F2FP.BF16.F32.PACK_AB R80, RZ, R80 ;  /* 0x00000050ff50723e */ /* 0x000fe400000010ff */
[----:B------:R0:W-:Y:S01]  /*5fc0*/  @P4 STG.E.U16 desc[UR36][R4.64+0xd0], R78 ;  /* 0x0000d04e04004986 */ /* 0x0001e2000c101524 */
[----:B------:R-:W-:Y:S02]  /*5fd0*/  ISETP.GT.AND P4, PT, R3, RZ, P2 ;  /* 0x000000ff0300720c */ /* 0x000fe40001784270 */
[----:B------:R-:W-:-:S02]  /*5fe0*/  F2FP.BF16.F32.PACK_AB R81, RZ, R81 ;  /* 0x00000051ff51723e */ /* 0x000fc400000010ff */
[----:B------:R-:W-:Y:S02]  /*5ff0*/  ISETP.GT.AND P2, PT, R3, 0x8, P2 ;  /* 0x000000080300780c */ /* 0x000fe40001744270 */
[----:B------:R-:W-:Y:S02]  /*6000*/  F2FP.BF16.F32.PACK_AB R82, RZ, R82 ;  /* 0x00000052ff52723e */ /* 0x000fe400000010ff */
[----:B------:R-:W-:Y:S02]  /*6010*/  F2FP.BF16.F32.PACK_AB R83, RZ, R83 ;  /* 0x00000053ff53723e */ /* 0x000fe400000010ff */
[----:B------:R-:W-:Y:S01]  /*6020*/  F2FP.BF16.F32.PACK_AB R84, RZ, R84 ;  /* 0x00000054ff54723e */ /* 0x000fe200000010ff */
[----:B0-----:R-:W-:Y:S01]  /*6030*/  @P5 IMAD.MOV.U32 R4, RZ, RZ, R8 ;  /* 0x000000ffff045224 */ /* 0x001fe200078e0008 */
[----:B------:R-:W-:Y:S01]  /*6040*/  F2FP.BF16.F32.PACK_AB R85, RZ, R85 ;  /* 0x00000055ff55723e */ /* 0x000fe200000010ff */
[----:B------:R-:W-:Y:S01]  /*6050*/  @P5 IMAD.MOV.U32 R5, RZ, RZ, R9 ;  /* 0x000000ffff055224 */ /* 0x000fe200078e0009 */
[----:B------:R-:W-:-:S02]  /*6060*/  F2FP.BF16.F32.PACK_AB R86, RZ, R86 ;  /* 0x00000056ff56723e */ /* 0x000fc400000010ff */
[----:B------:R-:W-:Y:S02]  /*6070*/  F2FP.BF16.F32.PACK_AB R87, RZ, R87 ;  /* 0x00000057ff57723e */ /* 0x000fe400000010ff */
[----:B------:R0:W-:Y:S01]  /*6080*/  @P5 STG.E.U16 desc[UR36][R4.64+0xd2], R79 ;  /* 0x0000d24f04005986 */ /* 0x0001e2000c101524 */
[C---:B------:R-:W-:Y:S02]  /*6090*/  ISETP.GT.AND P5, PT, R3.reuse, RZ, P3 ;  /* 0x000000ff0300720c */ /* 0x040fe40001fa4270 */
[----:B------:R-:W-:-:S11]  /*60a0*/  ISETP.GT.AND P3, PT, R3, 0x8, P3 ;  /* 0x000000080300780c */ /* 0x000fd60001f64270 */
[----:B0-----:R-:W-:Y:S02]  /*60b0*/  @P5 IMAD.MOV.U32 R4, RZ, RZ, R6 ;  /* 0x000000ffff045224 */ /* 0x001fe400078e0006 */
[----:B------:R-:W-:-:S05]  /*60c0*/  @P5 IMAD.MOV.U32 R5, RZ, RZ, R7 ;  /* 0x000000ffff055224 */ /* 0x000fca00078e0007 */
[----:B------:R0:W-:Y:S01]  /*60d0*/  @P5 STG.E.U16 desc[UR36][R4.64+0xe0], R80 ;  /* 0x0000e05004005986 */ /* 0x0001e2000c101524 */
[C---:B------:R-:W-:Y:S02]  /*60e0*/  ISETP.GT.AND P5, PT, R3.reuse, RZ, P0 ;  /* 0x000000ff0300720c */ /* 0x040fe400007a4270 */
[----:B------:R-:W-:Y:S01]  /*60f0*/  ISETP.GT.AND P0, PT, R3, 0x8, P0 ;  /* 0x000000080300780c */ /* 0x000fe20000704270 */
[----:B0-----:R-:W-:Y:S02]  /*6100*/  @P4 IMAD.MOV.U32 R4, RZ, RZ, R6 ;  /* 0x000000ffff044224 */ /* 0x001fe400078e0006 */
[----:B------:R-:W-:-:S05]  /*6110*/  @P4 IMAD.MOV.U32 R5, RZ, RZ, R7 ;  /* 0x000000ffff054224 */ /* 0x000fca00078e0007 */
[----:B------:R0:W-:Y:S01]  /*6120*/  @P4 STG.E.U16 desc[UR36][R4.64+0xe2], R81 ;  /* 0x0000e25104004986 */ /* 0x0001e2000c101524 */
[C---:B------:R-:W-:Y:S02]  /*6130*/  ISETP.GT.AND P4, PT, R3.reuse, RZ, P1 ;  /* 0x000000ff0300720c */ /* 0x040fe40000f84270 */
[----:B------:R-:W-:Y:S01]  /*6140*/  ISETP.GT.AND P1, PT, R3, 0x8, P1 ;  /* 0x000000080300780c */ /* 0x000fe20000f24270 */
[----:B0-----:R-:W-:Y:S02]  /*6150*/  @P3 IMAD.MOV.U32 R4, RZ, RZ, R8 ;  /* 0x000000ffff043224 */ /* 0x001fe400078e0008 */
[----:B------:R-:W-:-:S05]  /*6160*/  @P3 IMAD.MOV.U32 R5, RZ, RZ, R9 ;  /* 0x000000ffff053224 */ /* 0x000fca00078e0009 */
[----:B------:R0:W-:Y:S02]  /*6170*/  @P3 STG.E.U16 desc[UR36][R4.64+0xe0], R82 ;  /* 0x0000e05204003986 */ /* 0x0001e4000c101524 */
[----:B0-----:R-:W-:Y:S02]  /*6180*/  @P2 IMAD.MOV.U32 R4, RZ, RZ, R8 ;  /* 0x000000ffff042224 */ /* 0x001fe400078e0008 */
[----:B------:R-:W-:-:S05]  /*6190*/  @P2 IMAD.MOV.U32 R5, RZ, RZ, R9 ;  /* 0x000000ffff052224 */ /* 0x000fca00078e0009 */
[----:B------:R0:W-:Y:S02]  /*61a0*/  @P2 STG.E.U16 desc[UR36][R4.64+0xe2], R83 ;  /* 0x0000e25304002986 */ /* 0x0001e4000c101524 */
[----:B0-----:R-:W-:Y:S02]  /*61b0*/  @P4 IMAD.MOV.U32 R4, RZ, RZ, R6 ;  /* 0x000000ffff044224 */ /* 0x001fe400078e0006 */
[----:B------:R-:W-:-:S05]  /*61c0*/  @P4 IMAD.MOV.U32 R5, RZ, RZ, R7 ;  /* 0x000000ffff054224 */ /* 0x000fca00078e0007 */
[----:B------:R0:W-:Y:S04]  /*61d0*/  @P4 STG.E.U16 desc[UR36][R4.64+0xf0], R84 ;  /* 0x0000f05404004986 */ /* 0x0001e8000c101524 */
[----:B------:R1:W-:Y:S01]  /*61e0*/  @P5 STG.E.U16 desc[UR36][R6.64+0xf2], R85 ;  /* 0x0000f25506005986 */ /* 0x0003e2000c101524 */
[----:B0-----:R-:W-:Y:S02]  /*61f0*/  @P1 IMAD.MOV.U32 R4, RZ, RZ, R8 ;  /* 0x000000ffff041224 */ /* 0x001fe400078e0008 */
[----:B------:R-:W-:-:S05]  /*6200*/  @P1 IMAD.MOV.U32 R5, RZ, RZ, R9 ;  /* 0x000000ffff051224 */ /* 0x000fca00078e0009 */
[----:B------:R1:W-:Y:S04]  /*6210*/  @P1 STG.E.U16 desc[UR36][R4.64+0xf0], R86 ;  /* 0x0000f05604001986 */ /* 0x0003e8000c101524 */
[----:B------:R1:W-:Y:S02]  /*6220*/  @P0 STG.E.U16 desc[UR36][R8.64+0xf2], R87 ;  /* 0x0000f25708000986 */ /* 0x0003e4000c101524 */
.L_x_154:
[----:B------:R-:W-:Y:S05]  /*6230*/  BSYNC B0 ;  /* 0x0000000000007941 */ /* 0x000fea0003800000 */
.L_x_28:
[----:B------:R-:W-:Y:S01]  /*6240*/  IADD3 R16, P0, R16, UR38, RZ ;  /* 0x0000002610107c10 */ /* 0x000fe2000ff1e0ff */
[----:B------:R-:W-:Y:S01]  /*6250*/  ULDC.64 UR4, c[0x0][0x650] ;  /* 0x0001940000047ab9 */ /* 0x000fe20000000a00 */
[----:B------:R-:W-:Y:S01]  /*6260*/  PRMT R3, RZ, 0x7610, R3 ;  /* 0x00007610ff037816 */ /* 0x000fe20000000003 */
[----:B------:R-:W-:Y:S01]  /*6270*/  IMAD.MOV.U32 R100, RZ, RZ, -0x1 ;  /* 0xffffffffff647424 */ /* 0x000fe200078e00ff */
[----:B------:R-:W-:Y:S01]  /*6280*/  IADD3.X R17, R17, UR41, RZ, P0, !PT ;  /* 0x0000002911117c10 */ /* 0x000fe200087fe4ff */
[----:B------:R-:W-:Y:S01]  /*6290*/  IMAD.MOV.U32 R99, RZ, RZ, -0x1 ;  /* 0xffffffffff637424 */ /* 0x000fe200078e00ff */
[----:B------:R-:W-:-:S04]  /*62a0*/  ISETP.GE.U32.AND P0, PT, R16, UR4, PT ;  /* 0x0000000410007c0c */ /* 0x000fc8000bf06070 */
[----:B------:R-:W-:-:S13]  /*62b0*/  ISETP.GE.U32.AND.EX P0, PT, R17, UR5, PT, P0 ;  /* 0x0000000511007c0c */ /* 0x000fda000bf06100 */
[----:B------:R-:W-:Y:S05]  /*62c0*/  @P0 BRA `(.L_x_155) ;  /* 0x00000004004c0947 */ /* 0x000fea0003800000 */
[----:B------:R-:W0:Y:S01]  /*62d0*/  LDC.64 R10, c[0x0][0x628] ;  /* 0x00018a00ff0a7b82 */ /* 0x000e220000000a00 */
[----:B---3--:R-:W3:Y:S01]  /*62e0*/  S2R R12, SR_CTAID.X ;  /* 0x00000000000c7919 */ /* 0x008ee20000002500 */
[----:B-12-4-:R-:W-:Y:S02]  /*62f0*/  IMAD.MOV.U32 R8, RZ, RZ, R16 ;  /* 0x000000ffff087224 */ /* 0x016fe400078e0010 */
[----:B------:R-:W-:Y:S01]  /*6300*/  IMAD.MOV.U32 R9, RZ, RZ, R17 ;  /* 0x000000ffff097224 */ /* 0x000fe200078e0011 */
[----:B------:R-:W1:Y:S03]  /*6310*/  S2R R20, SR_CTAID.Y ;  /* 0x0000000000147919 */ /* 0x000e660000002600 */
[----:B------:R-:W2:Y:S08]  /*6320*/  LDC R0, c[0x0][0x630] ;  /* 0x00018c00ff007b82 */ /* 0x000eb00000000800 */
[----:B------:R-:W4:Y:S01]  /*6330*/  LDC.64 R14, c[0x0][0x620] ;  /* 0x00018800ff0e7b82 */ /* 0x000f220000000a00 */
[----:B0-----:R-:W-:-:S04]  /*6340*/  ISETP.NE.U32.AND P0, PT, R10, RZ, PT ;  /* 0x000000ff0a00720c */ /* 0x001fc80003f05070 */
[----:B------:R-:W-:-:S13]  /*6350*/  ISETP.NE.AND.EX P0, PT, R11, RZ, PT, P0 ;  /* 0x000000ff0b00720c */ /* 0x000fda0003f05300 */
[----:B-1234-:R-:W-:Y:S05]  /*6360*/  @!P0 BRA `(.L_x_156) ;  /* 0x0000000000288947 */ /* 0x01efea0003800000 */
        /* <DEDUP_REMOVED lines=10> */
.L_x_156:
[-CC-:B------:R-:W-:Y:S01]  /*6410*/  SHF.R.U64 R99, R8, R0.reuse, R9.reuse ;  /* 0x0000000008637219 */ /* 0x180fe20000001209 */
[----:B------:R-:W0:Y:S01]  /*6420*/  LDC.64 R26, c[0x0][0x640] ;  /* 0x00019000ff1a7b82 */ /* 0x000e220000000a00 */
[----:B------:R-:W-:Y:S01]  /*6430*/  SHF.R.U32.HI R0, RZ, R0, R9 ;  /* 0x00000000ff007219 */ /* 0x000fe20000011609 */
[----:B------:R-:W-:Y:S01]  /*6440*/  ULDC UR4, c[0x0][0x150] ;  /* 0x0000540000047ab9 */ /* 0x000fe20000000800 */
[----:B------:R-:W-:Y:S02]  /*6450*/  IADD3 R3, P0, RZ, -R99, RZ ;  /* 0x80000063ff037210 */ /* 0x000fe40007f1e0ff */
[----:B------:R-:W-:-:S03]  /*6460*/  I2FP.F32.U32 R7, R12 ;  /* 0x0000000c00077245 */ /* 0x000fc60000201000 */
[----:B------:R-:W1:Y:S01]  /*6470*/  LDC R6, c[0x0][0x618] ;  /* 0x00018600ff067b82 */ /* 0x000e620000000800 */
[----:B------:R-:W-:Y:S02]  /*6480*/  IMAD.X R5, RZ, RZ, ~R0, P0 ;  /* 0x000000ffff057224 */ /* 0x000fe400000e0e00 */
[----:B------:R-:W-:Y:S01]  /*6490*/  FMUL R7, R7, UR4 ;  /* 0x0000000407077c20 */ /* 0x000fe20008400000 */
[----:B------:R-:W-:Y:S01]  /*64a0*/  ULDC UR4, c[0x0][0x154] ;  /* 0x0000550000047ab9 */ /* 0x000fe20000000800 */
[-C--:B------:R-:W-:Y:S02]  /*64b0*/  IMAD R0, R5, R14.reuse, RZ ;  /* 0x0000000e05007224 */ /* 0x080fe400078e02ff */
[C---:B------:R-:W-:Y:S01]  /*64c0*/  IMAD.WIDE.U32 R4, R3.reuse, R14, R16 ;  /* 0x0000000e03047225 */ /* 0x040fe200078e0010 */
[----:B------:R-:W2:Y:S01]  /*64d0*/  LDC R8, c[0x0][0x608] ;  /* 0x00018200ff087b82 */ /* 0x000ea20000000800 */
[----:B------:R-:W3:Y:S02]  /*64e0*/  F2I.U32.TRUNC.NTZ R7, R7 ;  /* 0x0000000700077305 */ /* 0x000ee4000020f000 */
[----:B------:R-:W-:Y:S01]  /*64f0*/  IMAD R3, R3, R15, R0 ;  /* 0x0000000f03037224 */ /* 0x000fe200078e0200 */
[----:B------:R-:W-:-:S03]  /*6500*/  I2FP.F32.U32 R0, R20 ;  /* 0x0000001400007245 */ /* 0x000fc60000201000 */
[----:B------:R-:W-:Y:S01]  /*6510*/  IMAD.IADD R3, R5, 0x1, R3 ;  /* 0x0000000105037824 */ /* 0x000fe200078e0203 */
[----:B------:R-:W4:Y:S01]  /*6520*/  LDC R11, c[0x0][0x658] ;  /* 0x00019600ff0b7b82 */ /* 0x000f220000000800 */
[----:B0-----:R-:W-:-:S04]  /*6530*/  ISETP.NE.U32.AND P0, PT, R26, RZ, PT ;  /* 0x000000ff1a00720c */ /* 0x001fc80003f05070 */
[----:B------:R-:W-:-:S03]  /*6540*/  ISETP.NE.AND.EX P0, PT, R27, RZ, PT, P0 ;  /* 0x000000ff1b00720c */ /* 0x000fc60003f05300 */
[----:B------:R-:W0:Y:S01]  /*6550*/  LDC R9, c[0x0][0x144] ;  /* 0x00005100ff097b82 */ /* 0x000e220000000800 */
[-C--:B-1----:R-:W-:Y:S01]  /*6560*/  SHF.R.U64 R10, R4, R6.reuse, R3 ;  /* 0x00000006040a7219 */ /* 0x082fe20000001203 */
[----:B---3--:R-:W-:Y:S01]  /*6570*/  IMAD.MOV R7, RZ, RZ, -R7 ;  /* 0x000000ffff077224 */ /* 0x008fe200078e0a07 */
[----:B------:R-:W-:Y:S01]  /*6580*/  SHF.R.U32.HI R3, RZ, R6, R3 ;  /* 0x00000006ff037219 */ /* 0x000fe20000011603 */
[----:B------:R-:W-:-:S04]  /*6590*/  FMUL R6, R0, UR4 ;  /* 0x0000000400067c20 */ /* 0x000fc80008400000 */
[----:B------:R-:W1:Y:S01]  /*65a0*/  LDC R21, c[0x0][0x148] ;  /* 0x00005200ff157b82 */ /* 0x000e620000000800 */
[----:B------:R3:W0:Y:S01]  /*65b0*/  F2I.U32.TRUNC.NTZ R14, R6 ;  /* 0x00000006000e7305 */ /* 0x000622000020f000 */
[-CC-:B--2---:R-:W-:Y:S02]  /*65c0*/  SHF.R.U64 R13, R10, R8.reuse, R3.reuse ;  /* 0x000000080a0d7219 */ /* 0x184fe40000001203 */
[----:B------:R-:W-:-:S04]  /*65d0*/  SHF.R.U32.HI R0, RZ, R8, R3 ;  /* 0x00000008ff007219 */ /* 0x000fc80000011603 */
[----:B-----5:R-:W2:Y:S01]  /*65e0*/  LDC R24, c[0x0][0x648] ;  /* 0x00019200ff187b82 */ /* 0x020ea20000000800 */
[-CC-:B----4-:R-:W-:Y:S02]  /*65f0*/  SHF.R.U64 R15, R13, R11.reuse, R0.reuse ;  /* 0x0000000b0d0f7219 */ /* 0x190fe40000001200 */
[----:B------:R-:W-:-:S03]  /*6600*/  SHF.R.U32.HI R5, RZ, R11, R0 ;  /* 0x0000000bff057219 */ /* 0x000fc60000011600 */
[----:B------:R-:W-:Y:S02]  /*6610*/  IMAD.MOV.U32 R4, RZ, RZ, R15 ;  /* 0x000000ffff047224 */ /* 0x000fe400078e000f */
[----:B------:R-:W4:Y:S01]  /*6620*/  LDC R28, c[0x0][0x638] ;  /* 0x00018e00ff1c7b82 */ /* 0x000f220000000800 */
[----:B0-----:R-:W-:-:S07]  /*6630*/  IMAD R25, R9, R7, R12 ;  /* 0x0000000709197224 */ /* 0x001fce00078e020c */
[----:B------:R-:W0:Y:S08]  /*6640*/  LDC R29, c[0x0][0x610] ;  /* 0x00018400ff1d7b82 */ /* 0x000e300000000800 */
[----:B------:R-:W0:Y:S01]  /*6650*/  LDC R30, c[0x0][0x600] ;  /* 0x00018000ff1e7b82 */ /* 0x000e220000000800 */
[----:B-123--:R-:W-:Y:S05]  /*6660*/  @!P0 BRA `(.L_x_157) ;  /* 0x0000000000288947 */ /* 0x00efea0003800000 */
        /* <DEDUP_REMOVED lines=10> */
.L_x_157:
[----:B------:R-:W-:Y:S01]  /*6710*/  ISETP.NE.AND P0, PT, R2, 0x1, PT ;  /* 0x000000010200780c */ /* 0x000fe20003f05270 */
[----:B------:R-:W-:Y:S01]  /*6720*/  IMAD.MOV R14, RZ, RZ, -R14 ;  /* 0x000000ffff0e7224 */ /* 0x000fe200078e0a0e */
[----:B------:R-:W-:Y:S02]  /*6730*/  SHF.R.U64 R0, R4, R24, R5 ;  /* 0x0000001804007219 */ /* 0x000fe40000001205 */
[----:B------:R-:W-:Y:S02]  /*6740*/  LOP3.LUT R3, R13, R96, RZ, 0xc0, !PT ;  /* 0x000000600d037212 */ /* 0x000fe400078ec0ff */
[----:B------:R-:W-:Y:S01]  /*6750*/  LOP3.LUT R10, R10, R95, RZ, 0xc0, !PT ;  /* 0x0000005f0a0a7212 */ /* 0x000fe200078ec0ff */
[----:B------:R-:W-:Y:S02]  /*6760*/  IMAD.MOV R4, RZ, RZ, -R0 ;  /* 0x000000ffff047224 */ /* 0x000fe400078e0a00 */
[----:B------:R-:W-:Y:S02]  /*6770*/  IMAD R0, R90, R0, R3 ;  /* 0x000000005a007224 */ /* 0x000fe400078e0203 */
[----:B----4-:R-:W-:-:S02]  /*6780*/  IMAD R3, R4, R28, R15 ;  /* 0x0000001c04037224 */ /* 0x010fc400078e020f */
[----:B------:R-:W-:Y:S02]  /*6790*/  @P0 IMAD R25, R21, R14, R20 ;  /* 0x0000000e15190224 */ /* 0x000fe400078e0214 */
[----:B0-----:R-:W-:Y:S02]  /*67a0*/  IMAD R5, R3, R30, R10 ;  /* 0x0000001e03057224 */ /* 0x001fe400078e020a */
[----:B------:R-:W-:Y:S02]  /*67b0*/  IMAD R0, R0, R29, R25 ;  /* 0x0000001d00007224 */ /* 0x000fe400078e0219 */
[----:B------:R-:W-:-:S03]  /*67c0*/  IMAD.MOV.U32 R4, RZ, RZ, 0x1 ;  /* 0x00000001ff047424 */ /* 0x000fc600078e00ff */
[----:B------:R-:W-:Y:S02]  /*67d0*/  SEL R100, R5, R0, !P0 ;  /* 0x0000000005647207 */ /* 0x000fe40004000000 */
[----:B------:R-:W-:Y:S02]  /*67e0*/  PRMT R3, R4, 0x7610, R3 ;  /* 0x0000761004037816 */ /* 0x000fe40000000003 */
[----:B------:R-:W-:-:S07]  /*67f0*/  SEL R0, R0, R5, !P0 ;  /* 0x0000000500007207 */ /* 0x000fce0004000000 */
.L_x_155:
[----:B------:R-:W-:Y:S01]  /*6800*/  LOP3.LUT P0, RZ, R3, 0xff, RZ, 0xc0, !PT ;  /* 0x000000ff03ff7812 */ /* 0x000fe2000780c0ff */
[----:B------:R-:W-:Y:S01]  /*6810*/  UIMAD.WIDE.U32 UR4, UR42, -0x55555555, URZ ;  /* 0xaaaaaaab2a0478a5 */ /* 0x000fe2000f8e003f */
[----:B------:R-:W-:-:S03]  /*6820*/  IMAD.MOV.U32 R101, RZ, RZ, R0 ;  /* 0x000000ffff657224 */ /* 0x000fc600078e0000 */
[----:B------:R-:W-:-:S04]  /*6830*/  USHF.R.U32.HI UR4, URZ, 0x1, UR5 ;  /* 0x000000013f047899 */ /* 0x000fc80008011605 */
[----:B------:R-:W-:-:S04]  /*6840*/  UIMAD UR42, UR4, -0x3, UR42 ;  /* 0xfffffffd042a78a4 */ /* 0x000fc8000f8e022a */
[----:B------:R-:W-:Y:S08]  /*6850*/  @P0 BRA `(.L_x_158) ;  /* 0xffffffa800500947 */ /* 0x000ff0000383ffff */
[----:B------:R-:W-:Y:S05]  /*6860*/  EXIT ;  /* 0x000000000000794d */ /* 0x000fea0003800000 */
.L_x_3:
        /* <DEDUP_REMOVED lines=26> */
.L_x_160:
[--C-:B------:R-:W-:Y:S01]  /*6a10*/  SHF.R.U64 R14, R12, R20, R13.reuse ;  /* 0x000000140c0e7219 */ /* 0x100fe2000000120d */
[----:B------:R-:W0:Y:S01]  /*6a20*/  LDC R24, c[0x0][0x618] ;  /* 0x00018600ff187b82 */ /* 0x000e220000000800 */
[----:B------:R-:W-:Y:S01]  /*6a30*/  I2FP.F32.U32 R8, R6 ;  /* 0x0000000600087245 */ /* 0x000fe20000201000 */
[----:B------:R-:W-:Y:S01]  /*6a40*/  ULDC UR4, c[0x0][0x150] ;  /* 0x0000540000047ab9 */ /* 0x000fe20000000800 */
[----:B------:R-:W-:Y:S02]  /*6a50*/  SHF.R.U32.HI R7, RZ, R20, R13 ;  /* 0x00000014ff077219 */ /* 0x000fe4000001160d */
[----:B------:R-:W-:Y:S01]  /*6a60*/  IADD3 R11, P0, RZ, -R14, RZ ;  /* 0x8000000eff0b7210 */ /* 0x000fe20007f1e0ff */
[----:B------:R-:W-:Y:S01]  /*6a70*/  FMUL R13, R8, UR4 ;  /* 0x00000004080d7c20 */ /* 0x000fe20008400000 */
[----:B------:R-:W-:Y:S01]  /*6a80*/  ULDC UR4, c[0x0][0x154] ;  /* 0x0000550000047ab9 */ /* 0x000fe20000000800 */
[----:B------:R-:W1:Y:S02]  /*6a90*/  LDC.64 R26, c[0x0][0x640] ;  /* 0x00019000ff1a7b82 */ /* 0x000e640000000a00 */
[----:B------:R-:W-:-:S02]  /*6aa0*/  IMAD.X R7, RZ, RZ, ~R7, P0 ;  /* 0x000000ffff077224 */ /* 0x000fc400000e0e07 */
[----:B------:R-:W2:Y:S01]  /*6ab0*/  F2I.U32.TRUNC.NTZ R13, R13 ;  /* 0x0000000d000d7305 */ /* 0x000ea2000020f000 */
[----:B------:R-:W-:-:S03]  /*6ac0*/  IMAD.WIDE.U32 R8, R11, R22, R16 ;  /* 0x000000160b087225 */ /* 0x000fc600078e0010 */
[----:B------:R-:W3:Y:S01]  /*6ad0*/  LDC R15, c[0x0][0x144] ;  /* 0x00005100ff0f7b82 */ /* 0x000ee20000000800 */
[----:B------:R-:W-:-:S04]  /*6ae0*/  IMAD R10, R7, R22, RZ ;  /* 0x00000016070a7224 */ /* 0x000fc800078e02ff */
[----:B------:R-:W-:Y:S02]  /*6af0*/  IMAD R7, R11, R23, R10 ;  /* 0x000000170b077224 */ /* 0x000fe400078e020a */
[----:B------:R-:W-:Y:S01]  /*6b00*/  IMAD.MOV.U32 R10, RZ, RZ, -0x1 ;  /* 0xffffffffff0a7424 */ /* 0x000fe200078e00ff */
[----:B------:R-:W4:Y:S01]  /*6b10*/  LDC R20, c[0x0][0x608] ;  /* 0x00018200ff147b82 */ /* 0x000f220000000800 */
[----:B------:R-:W-:Y:S01]  /*6b20*/  IMAD.IADD R7, R9, 0x1, R7 ;  /* 0x0000000109077824 */ /* 0x000fe200078e0207 */
[----:B------:R-:W-:-:S04]  /*6b30*/  I2FP.F32.U32 R9, R5 ;  /* 0x0000000500097245 */ /* 0x000fc80000201000 */
[-C--:B0-----:R-:W-:Y:S01]  /*6b40*/  SHF.R.U64 R12, R8, R24.reuse, R7 ;  /* 0x00000018080c7219 */ /* 0x081fe20000001207 */
[----:B--2---:R-:W-:Y:S01]  /*6b50*/  IMAD.MOV R8, RZ, RZ, -R13 ;  /* 0x000000ffff087224 */ /* 0x004fe200078e0a0d */
[----:B------:R-:W0:Y:S01]  /*6b60*/  LDC R11, c[0x0][0x658] ;  /* 0x00019600ff0b7b82 */ /* 0x000e220000000800 */
[----:B-1----:R-:W-:Y:S01]  /*6b70*/  ISETP.NE.U32.AND P0, PT, R26, RZ, PT ;  /* 0x000000ff1a00720c */ /* 0x002fe20003f05070 */
[----:B------:R-:W-:Y:S01]  /*6b80*/  FMUL R9, R9, UR4 ;  /* 0x0000000409097c20 */ /* 0x000fe20008400000 */
[----:B------:R-:W-:Y:S02]  /*6b90*/  SHF.R.U32.HI R7, RZ, R24, R7 ;  /* 0x00000018ff077219 */ /* 0x000fe40000011607 */
[----:B------:R-:W-:-:S03]  /*6ba0*/  ISETP.NE.AND.EX P0, PT, R27, RZ, PT, P0 ;  /* 0x000000ff1b00720c */ /* 0x000fc60003f05300 */
[----:B------:R-:W1:Y:S01]  /*6bb0*/  LDC R22, c[0x0][0x148] ;  /* 0x00005200ff167b82 */ /* 0x000e620000000800 */
[----:B---3--:R-:W-:Y:S02]  /*6bc0*/  IMAD R23, R15, R8, R6 ;  /* 0x000000080f177224 */ /* 0x008fe400078e0206 */
[----:B------:R-:W-:-:S05]  /*6bd0*/  IMAD.MOV.U32 R8, RZ, RZ, 0x1 ;  /* 0x00000001ff087424 */ /* 0x000fca00078e00ff */
[----:B------:R-:W2:Y:S01]  /*6be0*/  LDC R21, c[0x0][0x600] ;  /* 0x00018000ff157b82 */ /* 0x000ea20000000800 */
[-CC-:B----4-:R-:W-:Y:S02]  /*6bf0*/  SHF.R.U64 R15, R12, R20.reuse, R7.reuse ;  /* 0x000000140c0f7219 */ /* 0x190fe40000001207 */
[----:B------:R-:W-:Y:S02]  /*6c00*/  SHF.R.U32.HI R6, RZ, R20, R7 ;  /* 0x00000014ff067219 */ /* 0x000fe40000011607 */
[----:B------:R3:W4:Y:S03]  /*6c10*/  F2I.U32.TRUNC.NTZ R20, R9 ;  /* 0x0000000900147305 */ /* 0x000726000020f000 */
[----:B------:R-:W1:Y:S01]  /*6c20*/  LDC R25, c[0x0][0x648] ;  /* 0x00019200ff197b82 */ /* 0x000e620000000800 */
[-C--:B0-----:R-:W-:Y:S02]  /*6c30*/  SHF.R.U64 R19, R15, R11.reuse, R6 ;  /* 0x0000000b0f137219 */ /* 0x081fe40000001206 */
[----:B------:R-:W-:-:S02]  /*6c40*/  SHF.L.U32 R10, R10, R11, RZ ;  /* 0x0000000b0a0a7219 */ /* 0x000fc400000006ff */
[-C--:B------:R-:W-:Y:S01]  /*6c50*/  SHF.R.U32.HI R7, RZ, R11.reuse, R6 ;  /* 0x0000000bff077219 */ /* 0x080fe20000011606 */
[----:B------:R-:W-:Y:S01]  /*6c60*/  IMAD.MOV.U32 R6, RZ, RZ, R19 ;  /* 0x000000ffff067224 */ /* 0x000fe200078e0013 */
[----:B------:R-:W-:Y:S01]  /*6c70*/  SHF.L.U32 R24, R8, R11, RZ ;  /* 0x0000000b08187219 */ /* 0x000fe200000006ff */
[----:B------:R-:W0:Y:S01]  /*6c80*/  LDC R28, c[0x0][0x638] ;  /* 0x00018e00ff1c7b82 */ /* 0x000e220000000800 */
[----:B------:R-:W-:-:S07]  /*6c90*/  LOP3.LUT R30, RZ, R10, RZ, 0x33, !PT ;  /* 0x0000000aff1e7212 */ /* 0x000fce00078e33ff */
[----:B------:R-:W0:Y:S01]  /*6ca0*/  LDC R29, c[0x0][0x610] ;  /* 0x00018400ff1d7b82 */ /* 0x000e220000000800 */
[----:B---34-:R-:W-:Y:S05]  /*6cb0*/  @!P0 BRA `(.L_x_161) ;  /* 0x0000000000288947 */ /* 0x018fea0003800000 */
[----:B------:R-:W3:Y:S02]  /*6cc0*/  LDC R6, c[0x0][0x64c] ;  /* 0x00019300ff067b82 */ /* 0x000ee40000000800 */
[----:B---3--:R-:W-:-:S05]  /*6cd0*/  IADD3 R11, P0, R19, R6, RZ ;  /* 0x00000006130b7210 */ /* 0x008fca0007f1e0ff */
        /* <DEDUP_REMOVED lines=8> */
.L_x_161:
[----:B------:R-:W-:Y:S01]  /*6d60*/  ISETP.NE.AND P0, PT, R2, 0x1, PT ;  /* 0x000000010200780c */ /* 0x000fe20003f05270 */
[----:B--2---:R-:W-:Y:S01]  /*6d70*/  VIADD R9, R21, 0xffffffff ;  /* 0xffffffff15097836 */ /* 0x004fe20000000000 */
[----:B-1----:R-:W-:Y:S01]  /*6d80*/  SHF.R.U64 R7, R6, R25, R7 ;  /* 0x0000001906077219 */ /* 0x002fe20000001207 */
[----:B------:R-:W-:Y:S01]  /*6d90*/  IMAD.MOV R20, RZ, RZ, -R20 ;  /* 0x000000ffff147224 */ /* 0x000fe200078e0a14 */
[----:B------:R-:W-:Y:S02]  /*6da0*/  LOP3.LUT R6, R15, R30, RZ, 0xc0, !PT ;  /* 0x0000001e0f067212 */ /* 0x000fe400078ec0ff */
[----:B------:R-:W-:Y:S01]  /*6db0*/  LOP3.LUT R12, R12, R9, RZ, 0xc0, !PT ;  /* 0x000000090c0c7212 */ /* 0x000fe200078ec0ff */
[----:B------:R-:W-:Y:S02]  /*6dc0*/  IMAD.MOV R8, RZ, RZ, -R7 ;  /* 0x000000ffff087224 */ /* 0x000fe400078e0a07 */
[----:B------:R-:W-:Y:S02]  /*6dd0*/  IMAD R6, R24, R7, R6 ;  /* 0x0000000718067224 */ /* 0x000fe400078e0206 */
[----:B------:R-:W-:-:S02]  /*6de0*/  IMAD.MOV.U32 R9, RZ, RZ, 0x1 ;  /* 0x00000001ff097424 */ /* 0x000fc400078e00ff */
[----:B------:R-:W-:Y:S02]  /*6df0*/  @P0 IMAD R23, R22, R20, R5 ;  /* 0x0000001416170224 */ /* 0x000fe400078e0205 */
[----:B0-----:R-:W-:Y:S02]  /*6e00*/  IMAD R5, R8, R28, R19 ;  /* 0x0000001c08057224 */ /* 0x001fe400078e0213 */
[----:B------:R-:W-:Y:S02]  /*6e10*/  IMAD R19, R6, R29, R23 ;  /* 0x0000001d06137224 */ /* 0x000fe400078e0217 */
[----:B------:R-:W-:Y:S02]  /*6e20*/  IMAD R6, R5, R21, R12 ;  /* 0x0000001505067224 */ /* 0x000fe400078e020c */
[----:B------:R-:W-:-:S03]  /*6e30*/  IMAD.MOV.U32 R8, RZ, RZ, R14 ;  /* 0x000000ffff087224 */ /* 0x000fc600078e000e */
[----:B------:R-:W-:Y:S02]  /*6e40*/  SEL R20, R6, R19, !P0 ;  /* 0x0000001306147207 */ /* 0x000fe40004000000 */
[----:B------:R-:W-:-:S07]  /*6e50*/  SEL R19, R19, R6, !P0 ;  /* 0x0000000613137207 */ /* 0x000fce0004000000 */
.L_x_159:
[----:B------:R-:W-:-:S08]  /*6e60*/  NOP ;  /* 0x0000000000007918 */ /* 0x000fd00000000000 */
[----:B------:R-:W0:-:S00]  /*6e70*/  USETMAXREG.DEALLOC.CTAPOOL 0x28 ;  /* 0x00000028000079c8 */ /* 0x000e0000080e0500 */
[----:B0-----:R-:W-:-:S13]  /*6e80*/  ISETP.NE.AND P0, PT, R0, RZ, PT ;  /* 0x000000ff0000720c */ /* 0x001fda0003f05270 */
[----:B------:R-:W-:Y:S05]  /*6e90*/  @P0 EXIT ;  /* 0x000000000000094d */ /* 0x000fea0003800000 */
[----:B------:R-:W-:Y:S01]  /*6ea0*/  LOP3.LUT P0, RZ, R9, 0xff, RZ, 0xc0, !PT ;  /* 0x000000ff09ff7812 */ /* 0x000fe2000780c0ff */
[----:B------:R-:W-:Y:S02]  /*6eb0*/  IMAD.MOV.U32 R0, RZ, RZ, 0x1 ;  /* 0x00000001ff007424 */ /* 0x000fe400078e00ff */
[----:B------:R-:W-:-:S10]  /*6ec0*/  IMAD.MOV.U32 R12, RZ, RZ, RZ ;  /* 0x000000ffff0c7224 */ /* 0x000fd400078e00ff */
[----:B------:R-:W-:Y:S05]  /*6ed0*/  @!P0 BRA `(.L_x_162) ;  /* 0x0000000c003c8947 */ /* 0x000fea0003800000 */
[----:B------:R-:W0:Y:S01]  /*6ee0*/  LDC R0, c[0x0][0x28c] ;  /* 0x0000a300ff007b82 */ /* 0x000e220000000800 */
[----:B------:R-:W-:Y:S01]  /*6ef0*/  LOP3.LUT P0, RZ, R3, 0x1f, RZ, 0xc0, !PT ;  /* 0x0000001f03ff7812 */ /* 0x000fe2000780c0ff */
[----:B------:R-:W-:Y:S01]  /*6f00*/  ULDC UR5, c[0x0][0x658] ;  /* 0x0001960000057ab9 */ /* 0x000fe20000000800 */
[----:B------:R-:W-:Y:S01]  /*6f10*/  UMOV UR6, 0xffffffff ;  /* 0xffffffff00067882 */ /* 0x000fe20000000000 */
[----:B------:R-:W-:Y:S01]  /*6f20*/  BSSY B0, `(.L_x_162) ;  /* 0x00000ca000007945 */ /* 0x000fe20003800000 */
[----:B------:R-:W-:Y:S01]  /*6f30*/  USHF.L.U32 UR6, UR6, UR5, URZ ;  /* 0x0000000506067299 */ /* 0x000fe2000800063f */
[C---:B------:R-:W-:Y:S01]  /*6f40*/  ISETP.NE.AND P2, PT, R4.reuse, RZ, PT ;  /* 0x000000ff0400720c */ /* 0x040fe20003f45270 */
[----:B------:R-:W-:Y:S01]  /*6f50*/  UMOV UR7, 0x1 ;  /* 0x0000000100077882 */ /* 0x000fe20000000000 */
[----:B------:R-:W-:Y:S01]  /*6f60*/  ISETP.NE.OR P0, PT, R4, RZ, !P0 ;  /* 0x000000ff0400720c */ /* 0x000fe20004705670 */
[----:B------:R-:W-:Y:S01]  /*6f70*/  IMAD.MOV.U32 R13, RZ, RZ, 0x1 ;  /* 0x00000001ff0d7424 */ /* 0x000fe200078e00ff */
[----:B------:R-:W-:Y:S01]  /*6f80*/  LOP3.LUT R11, R18, 0x2, RZ, 0xfc, !PT ;  /* 0x00000002120b7812 */ /* 0x000fe200078efcff */
[----:B------:R-:W-:Y:S01]  /*6f90*/  IMAD.MOV.U32 R12, RZ, RZ, RZ ;  /* 0x000000ffff0c7224 */ /* 0x000fe200078e00ff */
[----:B------:R-:W-:Y:S01]  /*6fa0*/  ULDC UR4, c[0x0][0x600] ;  /* 0x0001800000047ab9 */ /* 0x000fe20000000800 */
[----:B------:R-:W-:-:S02]  /*6fb0*/  USHF.L.U32 UR13, UR7, UR5, URZ ;  /* 0x00000005070d7299 */ /* 0x000fc4000800063f */
[----:B------:R-:W-:Y:S02]  /*6fc0*/  UIADD3 UR4, UR4, -0x1, URZ ;  /* 0xffffffff04047890 */ /* 0x000fe4000fffe03f */
[----:B------:R-:W-:Y:S01]  /*6fd0*/  ULOP3.LUT UR5, URZ, UR6, URZ, 0x33, !UPT ;  /* 0x000000063f057292 */ /* 0x000fe2000f8e333f */
[----:B------:R-:W-:Y:S01]  /*6fe0*/  ULDC.64 UR22, c[0x0][0x198] ;  /* 0x0000660000167ab9 */ /* 0x000fe20000000a00 */
[----:B0-----:R-:W-:-:S05]  /*6ff0*/  VIADD R0, R0, 0x7f ;  /* 0x0000007f00007836 */ /* 0x001fca0000000000 */
[----:B------:R-:W-:-:S04]  /*7000*/  SHF.R.S32.HI R3, RZ, 0x1f, R0 ;  /* 0x0000001fff037819 */ /* 0x000fc80000011400 */
[----:B------:R-:W-:Y:S01]  /*7010*/  LEA.HI R3, R3, R0, RZ, 0x7 ;  /* 0x0000000003037211 */ /* 0x000fe200078f38ff */
[----:B------:R-:W-:-:S03]  /*7020*/  IMAD.MOV.U32 R0, RZ, RZ, 0x1 ;  /* 0x00000001ff007424 */ /* 0x000fc600078e00ff */
[----:B------:R-:W-:-:S05]  /*7030*/  SHF.R.S32.HI R3, RZ, 0x7, R3 ;  /* 0x00000007ff037819 */ /* 0x000fca0000011403 */
[----:B------:R-:W-:-:S07]  /*7040*/  VIADD R10, R3, 0x1 ;  /* 0x00000001030a7836 */ /* 0x000fce0000000000 */
.L_x_174:
[----:B------:R-:W-:-:S03]  /*7050*/  UMOV UR6, 0xffffffff ;  /* 0xffffffff00067882 */ /* 0x000fc60000000000 */
[----:B------:R-:W-:Y:S05]  /*7060*/  BRA.DIV UR6, `(.L_x_163) ;  /* 0x0000000e06a07947 */ /* 0x000fea000b800000 */
[----:B------:R-:W-:-:S13]  /*7070*/  ELECT P6, URZ, PT ;  /* 0x00000000003f782f */ /* 0x000fda00038c0000 */
.L_x_184:
[----:B------:R-:W0:Y:S01]  /*7080*/  LDC R4, c[0x0][0x28c] ;  /* 0x0000a300ff047b82 */ /* 0x000e220000000800 */
[----:B------:R-:W-:Y:S01]  /*7090*/  BSSY B1, `(.L_x_164) ;  /* 0x0000041000017945 */ /* 0x000fe20003800000 */
[----:B0-----:R-:W-:-:S13]  /*70a0*/  ISETP.LT.OR P6, PT, R4, 0x1, !P6 ;  /* 0x000000010400780c */ /* 0x001fda00077c1670 */
[----:B------:R-:W-:Y:S05]  /*70b0*/  @P6 BRA `(.L_x_165) ;  /* 0x0000000000f86947 */ /* 0x000fea0003800000 */
[----:B------:R-:W-:Y:S02]  /*70c0*/  IMAD.SHL.U32 R19, R19, 0x80, RZ ;  /* 0x0000008013137824 */ /* 0x000fe400078e00ff */
[----:B------:R-:W-:Y:S02]  /*70d0*/  IMAD.SHL.U32 R20, R20, 0x80, RZ ;  /* 0x0000008014147824 */ /* 0x000fe400078e00ff */
[----:B------:R-:W-:Y:S02]  /*70e0*/  IMAD.MOV.U32 R21, RZ, RZ, RZ ;  /* 0x000000ffff157224 */ /* 0x000fe400078e00ff */
[----:B------:R-:W-:Y:S02]  /*70f0*/  IMAD.MOV.U32 R4, RZ, RZ, R10 ;  /* 0x000000ffff047224 */ /* 0x000fe400078e000a */
[----:B------:R-:W-:Y:S02]  /*7100*/  IMAD.MOV.U32 R5, RZ, RZ, R0 ;  /* 0x000000ffff057224 */ /* 0x000fe400078e0000 */
[----:B------:R-:W-:-:S07]  /*7110*/  IMAD.MOV.U32 R6, RZ, RZ, R12 ;  /* 0x000000ffff067224 */ /* 0x000fce00078e000c */
.L_x_169:
[----:B------:R-:W0:Y:S01]  /*7120*/  S2R R14, SR_CgaCtaId ;  /* 0x00000000000e7919 */ /* 0x000e220000008800 */
[----:B------:R-:W-:Y:S01]  /*7130*/  MOV R7, 0x400 ;  /* 0x0000040000077802 */ /* 0x000fe20000000f00 */
[----:B------:R-:W1:Y:S03]  /*7140*/  @!P2 LDC R9, c[0x0][0x500] ;  /* 0x00014000ff09ab82 */ /* 0x000e660000000800 */
[----:B0-----:R-:W-:Y:S02]  /*7150*/  LEA R15, R14, R7, 0x18 ;  /* 0x000000070e0f7211 */ /* 0x001fe400078ec0ff */
[----:B------:R-:W-:-:S03]  /*7160*/  SHF.L.U32 R7, R5, 0x1f, RZ ;  /* 0x0000001f05077819 */ /* 0x000fc600000006ff */
[----:B------:R-:W-:-:S04]  /*7170*/  IMAD R14, R6, 0x8, R15 ;  /* 0x00000008060e7824 */ /* 0x000fc800078e020f */
[----:B------:R-:W0:Y:S02]  /*7180*/  SYNCS.PHASECHK.TRANS64.TRYWAIT P1, [R14+URZ+0x18], R7 ;  /* 0x000018070e0075a7 */ /* 0x000e24000802017f */
[----:B01----:R-:W-:Y:S05]  /*7190*/  @!P1 BRA `(.L_x_166) ;  /* 0x0000000c00749947 */ /* 0x003fea0003800000 */
.L_x_185:
[----:B0-----:R-:W-:Y:S01]  /*71a0*/  PRMT R7, R11, 0x9910, RZ ;  /* 0x000099100b077816 */ /* 0x001fe200000000ff */
[----:B------:R0:W-:Y:S03]  /*71b0*/  @!P2 SYNCS.ARRIVE.TRANS64 RZ, [R14+URZ], R9 ;  /* 0x000000090effa9a7 */ /* 0x0001e6000800003f */
[----:B------:R-:W-:-:S13]  /*71c0*/  ISETP.NE.AND P1, PT, R7, 0x2, PT ;  /* 0x000000020700780c */ /* 0x000fda0003f25270 */
[----:B0-----:R-:W-:Y:S05]  /*71d0*/  @P1 BRA `(.L_x_167) ;  /* 0x0000000000041947 */ /* 0x001fea0003800000 */
[----:B------:R-:W-:Y:S01]  /*71e0*/  BPT.TRAP 0x1 ;  /* 0x000000040000795c */ /* 0x000fe20000300000 */
.L_x_167:
[----:B------:R-:W-:Y:S05]  /*71f0*/  @P0 BRA `(.L_x_168) ;  /* 0x0000000000040947 */ /* 0x000fea0003800000 */
[----:B------:R-:W-:Y:S01]  /*7200*/  BPT.TRAP 0x1 ;  /* 0x000000040000795c */ /* 0x000fe20000300000 */
.L_x_168:
[----:B------:R-:W-:Y:S01]  /*7210*/  IMAD R15, R6, 0x8000, R15 ;  /* 0x00008000060f7824 */ /* 0x000fe200078e020f */
[----:B------:R-:W-:Y:S01]  /*7220*/  R2UR UR34, R21 ;  /* 0x00000000152272ca */ /* 0x000fe200000e0000 */
[----:B------:R-:W-:Y:S01]  /*7230*/  VIADD R4, R4, 0xffffffff ;  /* 0xffffffff04047836 */ /* 0x000fe20000000000 */
[----:B------:R-:W-:Y:S01]  /*7240*/  R2UR UR33, R14 ;  /* 0x000000000e2172ca */ /* 0x000fe200000e0000 */
[----:B------:R-:W-:Y:S01]  /*7250*/  UIADD3 UR6, UP0, UR22, 0xf0, URZ ;  /* 0x000000f016067890 */ /* 0x000fe2000ff1e03f */
[----:B------:R-:W-:Y:S01]  /*7260*/  R2UR UR8, R15 ;  /* 0x000000000f0872ca */ /* 0x000fe200000e0000 */
[----:B------:R-:W-:Y:S01]  /*7270*/  UIADD3 UR30, UP1, UR22, 0x1f0, URZ ;  /* 0x000001f0161e7890 */ /* 0x000fe2000ff3e03f */
[----:B------:R-:W-:Y:S01]  /*7280*/  R2UR UR35, R19 ;  /* 0x00000000132372ca */ /* 0x000fe200000e0000 */
[----:B------:R-:W-:Y:S01]  /*7290*/  UIADD3.X UR7, URZ, UR23, URZ, UP0, !UPT ;  /* 0x000000173f077290 */ /* 0x000fe200087fe43f */
[----:B------:R-:W-:Y:S01]  /*72a0*/  R2UR UR36, R8 ;  /* 0x00000000082472ca */ /* 0x000fe200000e0000 */
[----:B------:R-:W-:Y:S01]  /*72b0*/  UIADD3.X UR31, URZ, UR23, URZ, UP1, !UPT ;  /* 0x000000173f1f7290 */ /* 0x000fe20008ffe43f */
[----:B------:R-:W-:Y:S01]  /*72c0*/  R2UR UR19, R20 ;  /* 0x00000000141372ca */ /* 0x000fe200000e0000 */
[----:B------:R-:W-:Y:S01]  /*72d0*/  VIADD R6, R6, 0x1 ;  /* 0x0000000106067836 */ /* 0x000fe20000000000 */
[----:B------:R-:W-:Y:S01]  /*72e0*/  ISETP.GT.AND P3, PT, R4, 0x1, PT ;  /* 0x000000010400780c */ /* 0x000fe20003f64270 */
[----:B------:R-:W-:Y:S01]  /*72f0*/  UIADD3 UR26, UR34, 0x40, URZ ;  /* 0x00000040221a7890 */ /* 0x000fe2000fffe03f */
[----:B------:R-:W-:Y:S01]  /*7300*/  VIADD R21, R21, 0x80 ;  /* 0x0000008015157836 */ /* 0x000fe20000000000 */
[----:B------:R-:W-:Y:S01]  /*7310*/  UMOV UR14, 0x0 ;  /* 0x00000000000e7882 */ /* 0x000fe20000000000 */
[----:B------:R-:W-:Y:S01]  /*7320*/  UMOV UR15, 0x10000000 ;  /* 0x10000000000f7882 */ /* 0x000fe20000000000 */
[----:B------:R-:W-:Y:S01]  /*7330*/  UIADD3 UR32, UR8, 0x100, URZ ;  /* 0x0000010008207890 */ /* 0x000fe2000fffe03f */
[----:B------:R-:W-:Y:S01]  /*7340*/  ISETP.NE.AND P1, PT, R6, 0x3, PT ;  /* 0x000000030600780c */ /* 0x000fe20003f25270 */
[----:B------:R-:W-:-:S02]  /*7350*/  UIADD3 UR24, UR8, 0x4100, URZ ;  /* 0x0000410008187890 */ /* 0x000fc4000fffe03f */
[----:B------:R-:W-:Y:S01]  /*7360*/  UIADD3 UR16, UR8, 0x18100, URZ ;  /* 0x0001810008107890 */ /* 0x000fe2000fffe03f */
[----:B------:R-:W-:Y:S01]  /*7370*/  SEL R14, RZ, 0x1, P1 ;  /* 0x00000001ff0e7807 */ /* 0x000fe20000800000 */
[----:B------:R-:W-:Y:S01]  /*7380*/  UIADD3 UR8, UR8, 0x1c100, URZ ;  /* 0x0001c10008087890 */ /* 0x000fe2000fffe03f */
[----:B------:R-:W-:Y:S01]  /*7390*/  SEL R6, R6, RZ, P1 ;  /* 0x000000ff06067207 */ /* 0x000fe20000800000 */
[----:B------:R-:W-:Y:S01]  /*73a0*/  UMOV UR25, UR33 ;  /* 0x0000002100197c82 */ /* 0x000fe20008000000 */
[----:B------:R-:W-:Y:S01]  /*73b0*/  UMOV UR27, UR35 ;  /* 0x00000023001b7c82 */ /* 0x000fe20008000000 */
[----:B------:R-:W-:Y:S01]  /*73c0*/  UMOV UR28, UR36 ;  /* 0x00000024001c7c82 */ /* 0x000fe20008000000 */
[----:B------:R-:W-:Y:S01]  /*73d0*/  UMOV UR17, UR33 ;  /* 0x0000002100117c82 */ /* 0x000fe20008000000 */
[----:B------:R-:W-:Y:S01]  /*73e0*/  UMOV UR18, UR34 ;  /* 0x0000002200127c82 */ /* 0x000fe20008000000 */
[----:B------:R-:W-:Y:S01]  /*73f0*/  UMOV UR20, UR36 ;  /* 0x0000002400147c82 */ /* 0x000fe20008000000 */
[----:B------:R0:W-:Y:S01]  /*7400*/  UTMALDG.3D [UR32], [UR6], desc[UR14] ;  /* 0x00000e20060075b4 */ /* 0x0001e20008011000 */
[----:B------:R-:W-:Y:S01]  /*7410*/  UMOV UR9, UR33 ;  /* 0x0000002100097c82 */ /* 0x000fe20008000000 */
[----:B------:R-:W-:Y:S01]  /*7420*/  UMOV UR11, UR19 ;  /* 0x00000013000b7c82 */ /* 0x000fe20008000000 */
[----:B------:R-:W-:Y:S01]  /*7430*/  UMOV UR12, UR36 ;  /* 0x00000024000c7c82 */ /* 0x000fe20008000000 */
[----:B------:R-:W-:Y:S01]  /*7440*/  UMOV UR10, UR26 ;  /* 0x0000001a000a7c82 */ /* 0x000fe20008000000 */
[----:B------:R-:W-:Y:S01]  /*7450*/  LOP3.LUT R5, R5, R14, RZ, 0x3c, !PT ;  /* 0x0000000e05057212 */ /* 0x000fe200078e3cff */
[----:B------:R0:W-:Y:S01]  /*7460*/  UTMALDG.3D [UR24], [UR6], desc[UR14] ;  /* 0x00000e18060075b4 */ /* 0x0001e20008011000 */
[----:B------:R0:W-:Y:S01]  /*7470*/  UTMALDG.3D [UR16], [UR30], desc[UR14] ;  /* 0x00000e101e0075b4 */ /* 0x0001e20008011000 */
[----:B------:R0:W-:Y:S02]  /*7480*/  UTMALDG.3D [UR8], [UR30], desc[UR14] ;  /* 0x00000e081e0075b4 */ /* 0x0001e40008011000 */
[----:B0-----:R-:W-:Y:S05]  /*7490*/  @P3 BRA `(.L_x_169) ;  /* 0xfffffffc00203947 */ /* 0x001fea000383ffff */
.L_x_165:
[----:B------:R-:W-:Y:S05]  /*74a0*/  BSYNC B1 ;  /* 0x0000000000017941 */ /* 0x000fea0003800000 */
.L_x_164:
[----:B------:R-:W-:Y:S01]  /*74b0*/  LOP3.LUT P3, RZ, R13, 0xff, RZ, 0xc0, !PT ;  /* 0x000000ff0dff7812 */ /* 0x000fe2000786c0ff */
[----:B------:R-:W-:Y:S01]  /*74c0*/  IMAD.IADD R12, R3, 0x1, R12 ;  /* 0x00000001030c7824 */ /* 0x000fe200078e020c */
[----:B------:R-:W-:Y:S01]  /*74d0*/  IADD3 R16, P4, R16, UR38, RZ ;  /* 0x0000002610107c10 */ /* 0x000fe2000ff9e0ff */
[----:B------:R-:W-:Y:S01]  /*74e0*/  ULDC.64 UR6, c[0x0][0x650] ;  /* 0x0001940000067ab9 */ /* 0x000fe20000000a00 */
[----:B------:R-:W-:Y:S01]  /*74f0*/  BSSY B1, `(.L_x_170) ;  /* 0x000006a000017945 */ /* 0x000fe20003800000 */
[----:B------:R-:W-:Y:S01]  /*7500*/  IMAD.MOV.U32 R19, RZ, RZ, -0x1 ;  /* 0xffffffffff137424 */ /* 0x000fe200078e00ff */
[----:B------:R-:W-:Y:S01]  /*7510*/  ISETP.GT.U32.AND P1, PT, R12, 0x2, PT ;  /* 0x000000020c00780c */ /* 0x000fe20003f24070 */
[----:B------:R-:W-:Y:S01]  /*7520*/  IMAD.MOV.U32 R20, RZ, RZ, -0x1 ;  /* 0xffffffffff147424 */ /* 0x000fe200078e00ff */
[----:B------:R-:W-:Y:S01]  /*7530*/  IADD3.X R17, R17, UR41, RZ, P4, !PT ;  /* 0x0000002911117c10 */ /* 0x000fe2000a7fe4ff */
[----:B------:R-:W-:Y:S01]  /*7540*/  IMAD.MOV.U32 R8, RZ, RZ, -0x1 ;  /* 0xffffffffff087424 */ /* 0x000fe200078e00ff */
[----:B------:R-:W-:-:S02]  /*7550*/  ISETP.LT.U32.AND P1, PT, R3, 0x3, P1 ;  /* 0x000000030300780c */ /* 0x000fc40000f21070 */
[----:B------:R-:W-:Y:S01]  /*7560*/  PRMT R13, RZ, 0x7610, R13 ;  /* 0x00007610ff0d7816 */ /* 0x000fe2000000000d */
[----:B------:R-:W0:Y:S01]  /*7570*/  @P3 S2R R5, SR_CgaCtaId ;  /* 0x0000000000053919 */ /* 0x000e220000008800 */
[----:B------:R-:W-:-:S04]  /*7580*/  @P3 MOV R4, 0x400 ;  /* 0x0000040000043802 */ /* 0x000fc80000000f00 */
[----:B0-----:R-:W-:Y:S01]  /*7590*/  @P3 LEA R6, R5, R4, 0x18 ;  /* 0x0000000405063211 */ /* 0x001fe200078ec0ff */
[----:B------:R-:W-:-:S03]  /*75a0*/  IMAD.WIDE.U32 R4, R12, -0x55555555, RZ ;  /* 0xaaaaaaab0c047825 */ /* 0x000fc600078e00ff */
[----:B------:R0:W-:Y:S01]  /*75b0*/  @P3 SYNCS.ARRIVE.TRANS64.A1T0 RZ, [R6+URZ+0x48], RZ ;  /* 0x000048ff06ff39a7 */ /* 0x0001e2000810003f */
[----:B------:R-:W-:Y:S02]  /*75c0*/  ISETP.GE.U32.AND P3, PT, R3, 0x3, PT ;  /* 0x000000030300780c */ /* 0x000fe40003f66070 */
[----:B------:R-:W-:Y:S02]  /*75d0*/  SHF.R.U32.HI R7, RZ, 0x1, R5 ;  /* 0x00000001ff077819 */ /* 0x000fe40000011605 */
[----:B------:R-:W-:Y:S02]  /*75e0*/  SEL R5, RZ, 0x1, !P1 ;  /* 0x00000001ff057807 */ /* 0x000fe40004800000 */
[----:B------:R-:W-:Y:S01]  /*75f0*/  ISETP.GE.U32.AND P1, PT, R16, UR6, PT ;  /* 0x0000000610007c0c */ /* 0x000fe2000bf26070 */
[----:B------:R-:W-:Y:S01]  /*7600*/  IMAD R12, R7, -0x3, R12 ;  /* 0xfffffffd070c7824 */ /* 0x000fe200078e020c */
[----:B------:R-:W-:Y:S02]  /*7610*/  LOP3.LUT R0, R0, R5, RZ, 0x3c, !PT ;  /* 0x0000000500007212 */ /* 0x000fe400078e3cff */
[----:B------:R-:W-:-:S02]  /*7620*/  ISETP.GE.U32.AND.EX P1, PT, R17, UR7, PT, P1 ;  /* 0x0000000711007c0c */ /* 0x000fc4000bf26110 */
[----:B------:R-:W-:Y:S02]  /*7630*/  PRMT R4, RZ, 0x7610, R4 ;  /* 0x00007610ff047816 */ /* 0x000fe40000000004 */
[----:B------:R-:W-:-:S09]  /*7640*/  @P3 LOP3.LUT R0, R0, 0x1, R7, 0x78, !PT ;  /* 0x0000000100003812 */ /* 0x000fd200078e7807 */
[----:B0-----:R-:W-:Y:S05]  /*7650*/  @P1 BRA `(.L_x_171) ;  /* 0x00000004004c1947 */ /* 0x001fea0003800000 */
[----:B------:R-:W-:Y:S01]  /*7660*/  ULDC.64 UR6, c[0x0][0x628] ;  /* 0x00018a0000067ab9 */ /* 0x000fe20000000a00 */
[----:B------:R-:W0:Y:S01]  /*7670*/  S2R R15, SR_CTAID.X ;  /* 0x00000000000f7919 */ /* 0x000e220000002500 */
[----:B------:R-:W-:Y:S01]  /*7680*/  ISETP.NE.U32.AND P1, PT, RZ, UR6, PT ;  /* 0x00000006ff007c0c */ /* 0x000fe2000bf25070 */
[----:B------:R-:W-:Y:S01]  /*7690*/  ULDC UR9, c[0x0][0x630] ;  /* 0x00018c0000097ab9 */ /* 0x000fe20000000800 */
[----:B------:R-:W-:Y:S01]  /*76a0*/  IMAD.MOV.U32 R4, RZ, RZ, R16 ;  /* 0x000000ffff047224 */ /* 0x000fe200078e0010 */
[----:B------:R-:W1:Y:S01]  /*76b0*/  S2R R14, SR_CTAID.Y ;  /* 0x00000000000e7919 */ /* 0x000e620000002600 */
[----:B------:R-:W-:Y:S01]  /*76c0*/  ISETP.NE.AND.EX P1, PT, RZ, UR7, PT, P1 ;  /* 0x00000007ff007c0c */ /* 0x000fe2000bf25310 */
[----:B------:R-:W-:-:S12]  /*76d0*/  IMAD.MOV.U32 R5, RZ, RZ, R17 ;  /* 0x000000ffff057224 */ /* 0x000fd800078e0011 */
[----:B------:R-:W-:Y:S05]  /*76e0*/  @!P1 BRA `(.L_x_172) ;  /* 0x0000000000289947 */ /* 0x000fea0003800000 */
[----:B------:R-:W-:Y:S02]  /*76f0*/  ULDC UR8, c[0x0][0x634] ;  /* 0x00018d0000087ab9 */ /* 0x000fe40000000800 */
[----:B------:R-:W-:-:S05]  /*7700*/  IADD3 R9, P1, R16, UR8, RZ ;  /* 0x0000000810097c10 */ /* 0x000fca000ff3e0ff */
[----:B------:R-:W-:-:S04]  /*7710*/  IMAD.X R19, RZ, RZ, R17, P1 ;  /* 0x000000ffff137224 */ /* 0x000fc800008e0611 */
[----:B------:R-:W-:-:S04]  /*7720*/  IMAD.WIDE.U32 R6, R19, UR6, RZ ;  /* 0x0000000613067c25 */ /* 0x000fc8000f8e00ff */
[----:B------:R-:W-:-:S04]  /*7730*/  IMAD.WIDE.U32 R6, P1, R9, UR7, R6 ;  /* 0x0000000709067c25 */ /* 0x000fc8000f820006 */
[----:B------:R-:W-:-:S04]  /*7740*/  IMAD.WIDE.U32 R8, R9, UR6, RZ ;  /* 0x0000000609087c25 */ /* 0x000fc8000f8e00ff */
[----:B------:R-:W-:Y:S01]  /*7750*/  IMAD.X R5, RZ, RZ, RZ, P1 ;  /* 0x000000ffff057224 */ /* 0x000fe200008e06ff */
[----:B------:R-:W-:Y:S01]  /*7760*/  IADD3 RZ, P1, R9, R6, RZ ;  /* 0x0000000609ff7210 */ /* 0x000fe20007f3e0ff */
[----:B------:R-:W-:-:S04]  /*7770*/  IMAD.MOV.U32 R4, RZ, RZ, R7 ;  /* 0x000000ffff047224 */ /* 0x000fc800078e0007 */
[----:B------:R-:W-:-:S08]  /*7780*/  IMAD.WIDE.U32.X R4, R19, UR7, R4, P1 ;  /* 0x0000000713047c25 */ /* 0x000fd000088e0404 */
.L_x_172:
[--C-:B------:R-:W-:Y:S01]  /*7790*/  SHF.R.U64 R8, R4, UR9, R5.reuse ;  /* 0x0000000904087c19 */ /* 0x100fe20008001205 */
[----:B------:R-:W-:Y:S01]  /*77a0*/  ULDC.64 UR6, c[0x0][0x620] ;  /* 0x0001880000067ab9 */ /* 0x000fe20000000a00 */
[----:B------:R-:W-:Y:S01]  /*77b0*/  SHF.R.U32.HI R4, RZ, UR9, R5 ;  /* 0x00000009ff047c19 */ /* 0x000fe20008011605 */
[----:B------:R-:W2:Y:S01]  /*77c0*/  LDC R24, c[0x0][0x144] ;  /* 0x00005100ff187b82 */ /* 0x000ea20000000800 */
[----:B------:R-:W-:Y:S01]  /*77d0*/  IADD3 R7, P1, RZ, -R8, RZ ;  /* 0x80000008ff077210 */ /* 0x000fe20007f3e0ff */
[----:B------:R-:W-:Y:S01]  /*77e0*/  ULDC.64 UR10, c[0x0][0x640] ;  /* 0x00019000000a7ab9 */ /* 0x000fe20000000a00 */
[----:B0-----:R-:W-:Y:S01]  /*77f0*/  I2FP.F32.U32 R9, R15 ;  /* 0x0000000f00097245 */ /* 0x001fe20000201000 */
[----:B------:R-:W-:Y:S02]  /*7800*/  ULDC UR8, c[0x0][0x608] ;  /* 0x0001820000087ab9 */ /* 0x000fe40000000800 */
[----:B------:R-:W-:Y:S01]  /*7810*/  IMAD.X R4, RZ, RZ, ~R4, P1 ;  /* 0x000000ffff047224 */ /* 0x000fe200008e0e04 */
[----:B------:R-:W-:Y:S01]  /*7820*/  ISETP.NE.U32.AND P1, PT, RZ, UR10, PT ;  /* 0x0000000aff007c0c */ /* 0x000fe2000bf25070 */
[----:B------:R-:W0:Y:S02]  /*7830*/  LDC R21, c[0x0][0x148] ;  /* 0x00005200ff157b82 */ /* 0x000e240000000800 */
[----:B------:R-:W-:Y:S01]  /*7840*/  IMAD R6, R4, UR6, RZ ;  /* 0x0000000604067c24 */ /* 0x000fe2000f8e02ff */
[----:B------:R-:W-:Y:S01]  /*7850*/  ISETP.NE.AND.EX P1, PT, RZ, UR11, PT, P1 ;  /* 0x0000000bff007c0c */ /* 0x000fe2000bf25310 */
[----:B------:R-:W-:Y:S01]  /*7860*/  IMAD.WIDE.U32 R4, R7, UR6, R16 ;  /* 0x0000000607047c25 */ /* 0x000fe2000f8e0010 */
[----:B------:R-:W-:-:S03]  /*7870*/  ULDC UR6, c[0x0][0x150] ;  /* 0x0000540000067ab9 */ /* 0x000fc60000000800 */
[----:B------:R-:W-:Y:S02]  /*7880*/  IMAD R7, R7, UR7, R6 ;  /* 0x0000000707077c24 */ /* 0x000fe4000f8e0206 */
[----:B------:R-:W-:Y:S01]  /*7890*/  FMUL R6, R9, UR6 ;  /* 0x0000000609067c20 */ /* 0x000fe20008400000 */
[----:B------:R-:W-:Y:S01]  /*78a0*/  ULDC UR6, c[0x0][0x618] ;  /* 0x0001860000067ab9 */ /* 0x000fe20000000800 */
[----:B------:R-:W-:Y:S01]  /*78b0*/  ULDC UR7, c[0x0][0x154] ;  /* 0x0000550000077ab9 */ /* 0x000fe20000000800 */
[----:B------:R-:W-:-:S03]  /*78c0*/  IMAD.IADD R5, R5, 0x1, R7 ;  /* 0x0000000105057824 */ /* 0x000fc600078e0207 */
[----:B------:R-:W3:Y:S02]  /*78d0*/  F2I.U32.TRUNC.NTZ R6, R6 ;  /* 0x0000000600067305 */ /* 0x000ee4000020f000 */
[----:B------:R-:W-:Y:S02]  /*78e0*/  SHF.R.U64 R9, R4, UR6, R5 ;  /* 0x0000000604097c19 */ /* 0x000fe40008001205 */
[----:B-1----:R-:W-:-:S05]  /*78f0*/  I2FP.F32.U32 R4, R14 ;  /* 0x0000000e00047245 */ /* 0x002fca0000201000 */
[----:B------:R-:W-:Y:S01]  /*7900*/  FMUL R22, R4, UR7 ;  /* 0x0000000704167c20 */ /* 0x000fe20008400000 */
[----:B------:R-:W-:Y:S01]  /*7910*/  SHF.R.U32.HI R4, RZ, UR6, R5 ;  /* 0x00000006ff047c19 */ /* 0x000fe20008011605 */
[----:B------:R-:W-:-:S03]  /*7920*/  ULDC UR6, c[0x0][0x658] ;  /* 0x0001960000067ab9 */ /* 0x000fc60000000800 */
[--C-:B------:R-:W-:Y:S01]  /*7930*/  SHF.R.U64 R20, R9, UR8, R4.reuse ;  /* 0x0000000809147c19 */ /* 0x100fe20008001204 */
[----:B------:R-:W1:Y:S01]  /*7940*/  F2I.U32.TRUNC.NTZ R22, R22 ;  /* 0x0000001600167305 */ /* 0x000e62000020f000 */
[----:B------:R-:W-:Y:S01]  /*7950*/  SHF.R.U32.HI R5, RZ, UR8, R4 ;  /* 0x00000008ff057c19 */ /* 0x000fe20008011604 */
[----:B---3--:R-:W-:-:S03]  /*7960*/  IMAD.MOV R6, RZ, RZ, -R6 ;  /* 0x000000ffff067224 */ /* 0x008fc600078e0a06 */
[----:B------:R-:W-:Y:S01]  /*7970*/  SHF.R.U64 R19, R20, UR6, R5 ;  /* 0x0000000614137c19 */ /* 0x000fe20008001205 */
[----:B--2---:R-:W-:Y:S01]  /*7980*/  IMAD R15, R24, R6, R15 ;  /* 0x00000006180f7224 */ /* 0x004fe200078e020f */
[----:B------:R-:W-:-:S03]  /*7990*/  SHF.R.U32.HI R23, RZ, UR6, R5 ;  /* 0x00000006ff177c19 */ /* 0x000fc60008011605 */
[----:B------:R-:W-:Y:S02]  /*79a0*/  IMAD.MOV.U32 R4, RZ, RZ, R19 ;  /* 0x000000ffff047224 */ /* 0x000fe400078e0013 */
[----:B------:R-:W-:Y:S01]  /*79b0*/  IMAD.MOV.U32 R5, RZ, RZ, R23 ;  /* 0x000000ffff057224 */ /* 0x000fe200078e0017 */
[----:B-1----:R-:W-:Y:S06]  /*79c0*/  @!P1 BRA `(.L_x_173) ;  /* 0x0000000000289947 */ /* 0x002fec0003800000 */
[----:B------:R-:W-:Y:S02]  /*79d0*/  ULDC UR6, c[0x0][0x64c] ;  /* 0x0001930000067ab9 */ /* 0x000fe40000000800 */
[----:B------:R-:W-:-:S05]  /*79e0*/  IADD3 R5, P1, R19, UR6, RZ ;  /* 0x0000000613057c10 */ /* 0x000fca000ff3e0ff */
[----:B------:R-:W-:-:S04]  /*79f0*/  IMAD.X R23, RZ, RZ, R23, P1 ;  /* 0x000000ffff177224 */ /* 0x000fc800008e0617 */
[----:B------:R-:W-:-:S04]  /*7a00*/  IMAD.WIDE.U32 R6, R23, UR10, RZ ;  /* 0x0000000a17067c25 */ /* 0x000fc8000f8e00ff */
[----:B------:R-:W-:-:S04]  /*7a10*/  IMAD.WIDE.U32 R6, P1, R5, UR11, R6 ;  /* 0x0000000b05067c25 */ /* 0x000fc8000f820006 */
[----:B------:R-:W-:-:S04]  /*7a20*/  IMAD.WIDE.U32 R4, R5, UR10, RZ ;  /* 0x0000000a05047c25 */ /* 0x000fc8000f8e00ff */
[----:B------:R-:W-:Y:S01]  /*7a30*/  IMAD.MOV.U32 R4, RZ, RZ, R7 ;  /* 0x000000ffff047224 */ /* 0x000fe200078e0007 */
[----:B------:R-:W-:Y:S01]  /*7a40*/  IADD3 RZ, P3, R5, R6, RZ ;  /* 0x0000000605ff7210 */ /* 0x000fe20007f7e0ff */
[----:B------:R-:W-:-:S04]  /*7a50*/  IMAD.X R5, RZ, RZ, RZ, P1 ;  /* 0x000000ffff057224 */ /* 0x000fc800008e06ff */
[----:B------:R-:W-:-:S08]  /*7a60*/  IMAD.WIDE.U32.X R4, R23, UR11, R4, P3 ;  /* 0x0000000b17047c25 */ /* 0x000fd000098e0404 */
.L_x_173:
[----:B------:R-:W-:Y:S01]  /*7a70*/  ISETP.NE.AND P1, PT, R2, 0x1, PT ;  /* 0x000000010200780c */ /* 0x000fe20003f25270 */
[----:B------:R-:W-:Y:S01]  /*7a80*/  ULDC UR6, c[0x0][0x648] ;  /* 0x0001920000067ab9 */ /* 0x000fe20000000800 */
[----:B------:R-:W-:Y:S01]  /*7a90*/  LOP3.LUT R20, R20, UR5, RZ, 0xc0, !PT ;  /* 0x0000000514147c12 */ /* 0x000fe2000f8ec0ff */
[----:B------:R-:W-:Y:S01]  /*7aa0*/  IMAD.MOV R22, RZ, RZ, -R22 ;  /* 0x000000ffff167224 */ /* 0x000fe200078e0a16 */
[----:B------:R-:W-:Y:S01]  /*7ab0*/  SHF.R.U64 R5, R4, UR6, R5 ;  /* 0x0000000604057c19 */ /* 0x000fe20008001205 */
[----:B------:R-:W-:Y:S01]  /*7ac0*/  ULDC UR6, c[0x0][0x638] ;  /* 0x00018e0000067ab9 */ /* 0x000fe20000000800 */
[----:B------:R-:W-:Y:S01]  /*7ad0*/  LOP3.LUT R6, R9, UR4, RZ, 0xc0, !PT ;  /* 0x0000000409067c12 */ /* 0x000fe2000f8ec0ff */
[----:B------:R-:W-:Y:S02]  /*7ae0*/  ULDC UR7, c[0x0][0x610] ;  /* 0x0001840000077ab9 */ /* 0x000fe40000000800 */
[----:B------:R-:W-:Y:S02]  /*7af0*/  IMAD.MOV R4, RZ, RZ, -R5 ;  /* 0x000000ffff047224 */ /* 0x000fe400078e0a05 */
[----:B------:R-:W-:-:S02]  /*7b00*/  IMAD R20, R5, UR13, R20 ;  /* 0x0000000d05147c24 */ /* 0x000fc4000f8e0214 */
[----:B0-----:R-:W-:Y:S02]  /*7b10*/  @P1 IMAD R15, R21, R22, R14 ;  /* 0x00000016150f1224 */ /* 0x001fe400078e020e */
[----:B------:R-:W-:Y:S01]  /*7b20*/  IMAD R19, R4, UR6, R19 ;  /* 0x0000000604137c24 */ /* 0x000fe2000f8e0213 */
[----:B------:R-:W-:Y:S01]  /*7b30*/  ULDC UR6, c[0x0][0x600] ;  /* 0x0001800000067ab9 */ /* 0x000fe20000000800 */
[----:B------:R-:W-:Y:S02]  /*7b40*/  IMAD R15, R20, UR7, R15 ;  /* 0x00000007140f7c24 */ /* 0x000fe4000f8e020f */
[----:B------:R-:W-:Y:S02]  /*7b50*/  IMAD R6, R19, UR6, R6 ;  /* 0x0000000613067c24 */ /* 0x000fe4000f8e0206 */
[----:B------:R-:W-:-:S03]  /*7b60*/  IMAD.MOV.U32 R4, RZ, RZ, 0x1 ;  /* 0x00000001ff047424 */ /* 0x000fc600078e00ff */
[----:B------:R-:W-:Y:S02]  /*7b70*/  SEL R20, R6, R15, !P1 ;  /* 0x0000000f06147207 */ /* 0x000fe40004800000 */
[----:B------:R-:W-:-:S07]  /*7b80*/  SEL R19, R15, R6, !P1 ;  /* 0x000000060f137207 */ /* 0x000fce0004800000 */
.L_x_171:
[----:B------:R-:W-:Y:S05]  /*7b90*/  BSYNC B1 ;  /* 0x0000000000017941 */ /* 0x000fea0003800000 */
.L_x_170:
[----:B------:R-:W-:-:S13]  /*7ba0*/  LOP3.LUT P1, RZ, R4, 0xff, RZ, 0xc0, !PT ;  /* 0x000000ff04ff7812 */ /* 0x000fda000782c0ff */
[----:B------:R-:W-:Y:S05]  /*7bb0*/  @P1 BRA `(.L_x_174) ;  /* 0xfffffff400241947 */ /* 0x000fea000383ffff */
[----:B------:R-:W-:Y:S05]  /*7bc0*/  BSYNC B0 ;  /* 0x0000000000007941 */ /* 0x000fea0003800000 */
.L_x_162:
[----:B------:R-:W-:-:S03]  /*7bd0*/  UMOV UR6, 0xffffffff ;  /* 0xffffffff00067882 */ /* 0x000fc60000000000 */
[----:B------:R-:W-:Y:S05]  /*7be0*/  BRA.DIV UR6, `(.L_x_175) ;  /* 0x0000000206f47947 */ /* 0x000fea000b800000 */
[----:B------:R-:W-:-:S13]  /*7bf0*/  ELECT P6, URZ, PT ;  /* 0x00000000003f782f */ /* 0x000fda00038c0000 */
.L_x_188:
[----:B------:R-:W-:Y:S04]  /*7c00*/  BSSY B0, `(.L_x_176) ;  /* 0x0000022000007945 */ /* 0x000fe80003800000 */
[----:B------:R-:W-:Y:S05]  /*7c10*/  @!P6 BRA `(.L_x_177) ;  /* 0x000000000080e947 */ /* 0x000fea0003800000 */
[----:B------:R-:W-:-:S04]  /*7c20*/  LOP3.LUT R18, R18, 0x2, RZ, 0xfc, !PT ;  /* 0x0000000212127812 */ /* 0x000fc800078efcff */
[----:B------:R-:W-:-:S13]  /*7c30*/  ISETP.NE.AND P0, PT, R18, 0x3, PT ;  /* 0x000000031200780c */ /* 0x000fda0003f05270 */
[----:B------:R-:W-:Y:S05]  /*7c40*/  @!P0 BRA `(.L_x_178) ;  /* 0x0000000000048947 */ /* 0x000fea0003800000 */
[----:B------:R-:W-:Y:S01]  /*7c50*/  BPT.TRAP 0x1 ;  /* 0x000000040000795c */ /* 0x000fe20000300000 */
.L_x_178:
[----:B------:R-:W0:Y:S01]  /*7c60*/  S2R R3, SR_CgaCtaId ;  /* 0x0000000000037919 */ /* 0x000e220000008800 */
[----:B------:R-:W-:-:S04]  /*7c70*/  MOV R2, 0x400 ;  /* 0x0000040000027802 */ /* 0x000fc80000000f00 */
[----:B0-----:R-:W-:Y:S02]  /*7c80*/  LEA R3, R3, R2, 0x18 ;  /* 0x0000000203037211 */ /* 0x001fe400078ec0ff */
[----:B------:R-:W-:-:S03]  /*7c90*/  SHF.L.U32 R2, R0, 0x1f, RZ ;  /* 0x0000001f00027819 */ /* 0x000fc600000006ff */
[----:B------:R-:W-:-:S04]  /*7ca0*/  VIADD R3, R3, 0x18 ;  /* 0x0000001803037836 */ /* 0x000fc80000000000 */
[C---:B------:R-:W-:Y:S02]  /*7cb0*/  IMAD R7, R12.reuse, 0x8, R3 ;  /* 0x000000080c077824 */ /* 0x040fe400078e0203 */
[----:B------:R-:W-:Y:S02]  /*7cc0*/  VIADD R12, R12, 0x1 ;  /* 0x000000010c0c7836 */ /* 0x000fe40000000000 */
[----:B------:R-:W0:Y:S03]  /*7cd0*/  SYNCS.PHASECHK.TRANS64.TRYWAIT P0, [R7+URZ], R2 ;  /* 0x00000002070075a7 */ /* 0x000e26000800017f */
[----:B------:R-:W-:-:S04]  /*7ce0*/  ISETP.NE.AND P1, PT, R12, 0x3, PT ;  /* 0x000000030c00780c */ /* 0x000fc80003f25270 */
[----:B------:R-:W-:Y:S02]  /*7cf0*/  SEL R5, RZ, 0x1, P1 ;  /* 0x00000001ff057807 */ /* 0x000fe40000800000 */
[----:B------:R-:W-:Y:S02]  /*7d00*/  SEL R12, R12, RZ, P1 ;  /* 0x000000ff0c0c7207 */ /* 0x000fe40000800000 */
[----:B------:R-:W-:-:S03]  /*7d10*/  LOP3.LUT R5, R0, R5, RZ, 0x3c, !PT ;  /* 0x0000000500057212 */ /* 0x000fc600078e3cff */
[----:B------:R-:W-:Y:S01]  /*7d20*/  IMAD R9, R12, 0x8, R3 ;  /* 0x000000080c097824 */ /* 0x000fe200078e0203 */
[----:B------:R-:W-:Y:S01]  /*7d30*/  SHF.L.U32 R4, R5, 0x1f, RZ ;  /* 0x0000001f05047819 */ /* 0x000fe200000006ff */
[----:B0-----:R-:W-:Y:S06]  /*7d40*/  @!P0 BRA `(.L_x_179) ;  /* 0x0000000000bc8947 */ /* 0x001fec0003800000 */
.L_x_189:
[----:B------:R-:W1:Y:S01]  /*7d50*/  SYNCS.PHASECHK.TRANS64.TRYWAIT P0, [R9+URZ], R4 ;  /* 0x00000004090075a7 */ /* 0x000e62000800017f */
[----:B------:R-:W-:-:S05]  /*7d60*/  VIADD R0, R12, 0x1 ;  /* 0x000000010c007836 */ /* 0x000fca0000000000 */
[----:B------:R-:W-:-:S04]  /*7d70*/  ISETP.NE.AND P1, PT, R0, 0x3, PT ;  /* 0x000000030000780c */ /* 0x000fc80003f25270 */
[----:B0-----:R-:W-:Y:S02]  /*7d80*/  SEL R2, RZ, 0x1, P1 ;  /* 0x00000001ff027807 */ /* 0x001fe40000800000 */
[----:B------:R-:W-:Y:S02]  /*7d90*/  SEL R0, R0, RZ, P1 ;  /* 0x000000ff00007207 */ /* 0x000fe40000800000 */
[----:B------:R-:W-:Y:S01]  /*7da0*/  LOP3.LUT R2, R5, R2, RZ, 0x3c, !PT ;  /* 0x0000000205027212 */ /* 0x000fe200078e3cff */
[----:B-1----:R-:W-:Y:S06]  /*7db0*/  @!P0 BRA `(.L_x_180) ;  /* 0x0000000000b48947 */ /* 0x002fec0003800000 */
.L_x_190:
[----:B------:R-:W-:Y:S01]  /*7dc0*/  IMAD R3, R0, 0x8, R3 ;  /* 0x0000000800037824 */ /* 0x000fe200078e0203 */
[----:B------:R-:W-:-:S07]  /*7dd0*/  SHF.L.U32 R0, R2, 0x1f, RZ ;  /* 0x0000001f02007819 */ /* 0x000fce00000006ff */
.L_x_181:
[----:B-1----:R1:W2:Y:S02]  /*7de0*/  SYNCS.PHASECHK.TRANS64.TRYWAIT P0, [R3+URZ], R0 ;  /* 0x00000000030075a7 */ /* 0x0022a4000800017f */
[----:B--2---:R-:W-:Y:S05]  /*7df0*/  @!P0 NANOSLEEP.SYNCS 0x989680 ;  /* 0x009896800000895d */ /* 0x004fea0003900000 */
[----:B------:R-:W2:Y:S02]  /*7e00*/  @!P0 SYNCS.PHASECHK.TRANS64 P0, [R3+URZ], R0 ;  /* 0x00000000030085a7 */ /* 0x000ea4000800007f */
[----:B--2---:R-:W-:Y:S05]  /*7e10*/  @!P0 BRA `(.L_x_181) ;  /* 0xfffffffc00f08947 */ /* 0x004fea000383ffff */
.L_x_177:
[----:B------:R-:W-:Y:S05]  /*7e20*/  BSYNC B0 ;  /* 0x0000000000007941 */ /* 0x000fea0003800000 */
.L_x_176:
[----:B------:R-:W-:Y:S05]  /*7e30*/  EXIT ;  /* 0x000000000000794d */ /* 0x000fea0003800000 */
.L_x_17:
[----:B-1----:R1:W2:Y:S02]  /*7e40*/  SYNCS.PHASECHK.TRANS64.TRYWAIT P1, [R3+URZ], R0 ;  /* 0x00000000030075a7 */ /* 0x0022a4000802017f */
[----:B--2---:R-:W-:Y:S05]  /*7e50*/  @!P1 NANOSLEEP.SYNCS 0x989680 ;  /* 0x009896800000995d */ /* 0x004fea0003900000 */
[----:B------:R-:W2:Y:S02]  /*7e60*/  @!P1 SYNCS.PHASECHK.TRANS64 P1, [R3+URZ], R0 ;  /* 0x00000000030095a7 */ /* 0x000ea4000802007f */
[----:B--2---:R-:W-:Y:S05]  /*7e70*/  @!P1 BRA `(.L_x_17) ;  /* 0xfffffffc00f09947 */ /* 0x004fea000383ffff */
[----:B------:R-:W-:Y:S05]  /*7e80*/  BRA `(.L_x_16) ;  /* 0xffffff9400807947 */ /* 0x000fea000383ffff */
.L_x_22:
[----:B-1----:R-:W-:-:S04]  /*7e90*/  IMAD.U32 R4, RZ, RZ, UR8 ;  /* 0x00000008ff047e24 */ /* 0x002fc8000f8e00ff */
[----:B------:R1:W2:Y:S03]  /*7ea0*/  SYNCS.PHASECHK.TRANS64.TRYWAIT P1, [R4+URZ], R3 ;  /* 0x00000003040075a7 */ /* 0x0002a6000802017f */
[----:B--2---:R-:W-:Y:S05]  /*7eb0*/  @!P1 NANOSLEEP.SYNCS 0x989680 ;  /* 0x009896800000995d */ /* 0x004fea0003900000 */
[----:B------:R-:W2:Y:S02]  /*7ec0*/  @!P1 SYNCS.PHASECHK.TRANS64 P1, [R4+URZ], R3 ;  /* 0x00000003040095a7 */ /* 0x000ea4000802007f */
[----:B--2---:R-:W-:Y:S05]  /*7ed0*/  @!P1 BRA `(.L_x_22) ;  /* 0xfffffffc00ec9947 */ /* 0x004fea000383ffff */
[----:B------:R-:W-:Y:S05]  /*7ee0*/  BRA `(.L_x_21) ;  /* 0xffffff9800bc7947 */ /* 0x000fea000383ffff */
.L_x_163:
[----:B------:R-:W-:Y:S01]  /*7ef0*/  BSSY B1, `(.L_x_182) ;  /* 0x0000006000017945 */ /* 0x000fe20003800000 */
[----:B------:R-:W-:-:S07]  /*7f00*/  IMAD.MOV.U32 R15, RZ, RZ, -0x1 ;  /* 0xffffffffff0f7424 */ /* 0x000fce00078e00ff */
[----:B------:R-:W-:Y:S05]  /*7f10*/  WARPSYNC.COLLECTIVE R15, `(.L_x_183) ;  /* 0x000000000f0c7348 */ /* 0x000fea0003c00000 */
[----:B------:R-:W-:Y:S02]  /*7f20*/  ELECT P6, UR62, PT ;  /* 0x00000000003e782f */ /* 0x000fe400038c0000 */
[----:B------:R-:W-:Y:S01]  /*7f30*/  MOV R14, UR62 ;  /* 0x0000003e000e7c02 */ /* 0x000fe20008000f00 */
[----:B------:R-:W-:Y:S10]  /*7f40*/  ENDCOLLECTIVE ;  /* 0x000000000000791b */ /* 0x000ff40003800000 */
.L_x_183:
[----:B------:R-:W-:Y:S05]  /*7f50*/  BSYNC B1 ;  /* 0x0000000000017941 */ /* 0x000fea0003800000 */
.L_x_182:
[----:B------:R-:W-:Y:S05]  /*7f60*/  BRA `(.L_x_184) ;  /* 0xfffffff000447947 */ /* 0x000fea000383ffff */
.L_x_166:
[----:B0-----:R0:W1:Y:S02]  /*7f70*/  SYNCS.PHASECHK.TRANS64.TRYWAIT P1, [R14+URZ+0x18], R7 ;  /* 0x000018070e0075a7 */ /* 0x001064000802017f */
[----:B-1----:R-:W-:Y:S05]  /*7f80*/  @!P1 NANOSLEEP.SYNCS 0x989680 ;  /* 0x009896800000995d */ /* 0x002fea0003900000 */
[----:B------:R-:W1:Y:S02]  /*7f90*/  @!P1 SYNCS.PHASECHK.TRANS64 P1, [R14+URZ+0x18], R7 ;  /* 0x000018070e0095a7 */ /* 0x000e64000802007f */
[----:B-1----:R-:W-:Y:S05]  /*7fa0*/  @!P1 BRA `(.L_x_166) ;  /* 0xfffffffc00f09947 */ /* 0x002fea000383ffff */
[----:B------:R-:W-:Y:S05]  /*7fb0*/  BRA `(.L_x_185) ;  /* 0xfffffff000787947 */ /* 0x000fea000383ffff */
.L_x_175:
[----:B------:R-:W-:Y:S01]  /*7fc0*/  BSSY B0, `(.L_x_186) ;  /* 0x0000006000007945 */ /* 0x000fe20003800000 */
[----:B------:R-:W-:-:S07]  /*7fd0*/  IMAD.MOV.U32 R15, RZ, RZ, -0x1 ;  /* 0xffffffffff0f7424 */ /* 0x000fce00078e00ff */
[----:B------:R-:W-:Y:S05]  /*7fe0*/  WARPSYNC.COLLECTIVE R15, `(.L_x_187) ;  /* 0x000000000f0c7348 */ /* 0x000fea0003c00000 */
[----:B------:R-:W-:Y:S02]  /*7ff0*/  ELECT P6, UR62, PT ;  /* 0x00000000003e782f */ /* 0x000fe400038c0000 */
[----:B------:R-:W-:Y:S01]  /*8000*/  MOV R14, UR62 ;  /* 0x0000003e000e7c02 */ /* 0x000fe20008000f00 */
[----:B------:R-:W-:Y:S10]  /*8010*/  ENDCOLLECTIVE ;  /* 0x000000000000791b */ /* 0x000ff40003800000 */
.L_x_187:
[----:B------:R-:W-:Y:S05]  /*8020*/  BSYNC B0 ;  /* 0x0000000000007941 */ /* 0x000fea0003800000 */
.L_x_186:
[----:B------:R-:W-:Y:S05]  /*8030*/  BRA `(.L_x_188) ;  /* 0xfffffff800f07947 */ /* 0x000fea000383ffff */
.L_x_179:
[----:B0-----:R0:W1:Y:S02]  /*8040*/  SYNCS.PHASECHK.TRANS64.TRYWAIT P0, [R7+URZ], R2 ;  /* 0x00000002070075a7 */ /* 0x001064000800017f */
[----:B-1----:R-:W-:Y:S05]  /*8050*/  @!P0 NANOSLEEP.SYNCS 0x989680 ;  /* 0x009896800000895d */ /* 0x002fea0003900000 */
[----:B------:R-:W1:Y:S02]  /*8060*/  @!P0 SYNCS.PHASECHK.TRANS64 P0, [R7+URZ], R2 ;  /* 0x00000002070085a7 */ /* 0x000e64000800007f */
[----:B-1----:R-:W-:Y:S05]  /*8070*/  @!P0 BRA `(.L_x_179) ;  /* 0xfffffffc00f08947 */ /* 0x002fea000383ffff */
[----:B------:R-:W-:Y:S05]  /*8080*/  BRA `(.L_x_189) ;  /* 0xfffffffc00307947 */ /* 0x000fea000383ffff */
.L_x_180:
[----:B0-----:R0:W1:Y:S02]  /*8090*/  SYNCS.PHASECHK.TRANS64.TRYWAIT P0, [R9+URZ], R4 ;  /* 0x00000004090075a7 */ /* 0x001064000800017f */
[----:B-1----:R-:W-:Y:S05]  /*80a0*/  @!P0 NANOSLEEP.SYNCS 0x989680 ;  /* 0x009896800000895d */ /* 0x002fea0003900000 */
[----:B------:R-:W1:Y:S02]  /*80b0*/  @!P0 SYNCS.PHASECHK.TRANS64 P0, [R9+URZ], R4 ;  /* 0x00000004090085a7 */ /* 0x000e64000800007f */
[----:B-1----:R-:W-:Y:S05]  /*80c0*/  @!P0 BRA `(.L_x_180) ;  /* 0xfffffffc00f08947 */ /* 0x002fea000383ffff */
[----:B------:R-:W-:Y:S05]  /*80d0*/  BRA `(.L_x_190) ;  /* 0xfffffffc00387947 */ /* 0x000fea000383ffff */
.L_x_191:
[----:B------:R-:W-:-:S00]  /*80e0*/  BRA `(.L_x_191) ;  /* 0xfffffffc00fc7947 */ /* 0x000fc0000383ffff */
[----:B------:R-:W-:-:S00]  /*80f0*/  NOP ;  /* 0x0000000000007918 */ /* 0x000fc00000000000 */
        /* <DEDUP_REMOVED lines=8> */
.L_x_192:


//--------------------- .nv.global.init           --------------------------
	.section	.nv.global.init,"aw",@progbits
.nv.global.init:
	.type		$str$22,@object
	.size		$str$22,($str$23 - $str$22)
$str$22:
        /*0000*/ 	.byte	0x6b, 0x5f, 0x74, 0x69, 0x6c, 0x65, 0x5f, 0x63, 0x6f, 0x75, 0x6e, 0x74, 0x20, 0x3e, 0x3d, 0x20
        /*0010*/ 	.byte	0x31, 0x00
	.type		$str$23,@object
	.size		$str$23,(__unnamed_1 - $str$23)
$str$23:
        /*0012*/ 	.byte	0x2f, 0x74, 0x6d, 0x70, 0x2f, 0x63, 0x75, 0x74, 0x6c, 0x61, 0x73, 0x73, 0x5f, 0x73, 0x77, 0x65
        /*0022*/ 	.byte	0x65, 0x70, 0x5f, 0x73, 0x72, 0x63, 0x2f, 0x69, 0x6e, 0x63, 0x6c, 0x75, 0x64, 0x65, 0x2f, 0x63
        /*0032*/ 	.byte	0x75, 0x74, 0x6c, 0x61, 0x73, 0x73, 0x2f, 0x67, 0x65, 0x6d, 0x6d, 0x2f, 0x63, 0x6f, 0x6c, 0x6c
        /*0042*/ 	.byte	0x65, 0x63, 0x74, 0x69, 0x76, 0x65, 0x2f, 0x73, 0x6d, 0x39, 0x30, 0x5f, 0x6d, 0x6d, 0x61, 0x5f
        /*0052*/ 	.byte	0x74, 0x6d, 0x61, 0x5f, 0x67, 0x6d, 0x6d, 0x61, 0x5f, 0x73, 0x73, 0x5f, 0x77, 0x61, 0x72, 0x70
        /*0062*/ 	.byte	0x73, 0x70, 0x65, 0x63, 0x69, 0x61, 0x6c, 0x69, 0x7a, 0x65, 0x64, 0x2e, 0x68, 0x70, 0x70, 0x00
	.type		__unnamed_1,@object
	.size		__unnamed_1,(.L_0 - __unnamed_1)
__unnamed_1:
        /*0072*/ 	.byte	0x76, 0x6f, 0x69, 0x64, 0x20, 0x63, 0x75, 0x74, 0x6c, 0x61, 0x73, 0x73, 0x3a, 0x3a, 0x67, 0x65
        /* <DEDUP_REMOVED lines=180> */
        /*0bc2*/ 	.byte	0x74, 0x69, 0x74, 0x79, 0x5d, 0x00
.L_0:


//--------------------- .nv.shared._ZN7cutlass13device_kernelINS_4gemm6kernel13GemmUniversalIN4cute5tupleIJiiiiEEENS1_10collective13CollectiveMmaINS1_34MainloopSm90TmaGmmaWarpSpecializedILi3ENS5_IJNS4_1CILi1EEESB_SB_EEENS1_35KernelTmaWarpSpecializedCooperativeEEENS5_IJNSA_ILi128EEESF_SF_EEENS_10bfloat16_tENS5_IJlSB_lEEESH_SI_NS4_8TiledMMAINS4_8MMA_AtomIJNS4_4SM904GMMA28MMA_64x128x16_F32BF16BF16_SSILNSM_5MajorE0ELSO_0ELNSM_7ScaleInE1ELSP_1EEEEEENS4_6LayoutINS5_IJNSA_ILi2EEESB_SB_EEENS5_IJSB_NSA_ILi0EEESV_EEEEENS5_IJNS4_10UnderscoreESY_SY_EEEEENS4_13SM90_TMA_LOADENS4_14ComposedLayoutINS4_7SwizzleILi3ELi4ELi3EEENS4_18smem_ptr_flag_bitsILi16EEENSS_INS5_IJNSA_ILi8EEENSA_ILi64EEEEEENS5_IJS18_SB_EEEEEEEvNS4_8identityES11_S1C_vS1D_EENS_8epilogue10collective6detail29Sm90TmaWarpSpecializedAdapterINS1G_15DefaultEpilogueISH_SI_SI_NS1F_6thread17LinearCombinationISH_Li1EffLNS1K_9ScaleType4KindE0ELNS_15FloatRoundStyleE2ESH_EENS1_15EpilogueDefaultEEEEEvvEEEEvNT_6ParamsE --------------------------
	.section	.nv.shared._ZN7cutlass13device_kernelINS_4gemm6kernel13GemmUniversalIN4cute5tupleIJiiiiEEENS1_10collective13CollectiveMmaINS1_34MainloopSm90TmaGmmaWarpSpecializedILi3ENS5_IJNS4_1CILi1EEESB_SB_EEENS1_35KernelTmaWarpSpecializedCooperativeEEENS5_IJNSA_ILi128EEESF_SF_EEENS_10bfloat16_tENS5_IJlSB_lEEESH_SI_NS4_8TiledMMAINS4_8MMA_AtomIJNS4_4SM904GMMA28MMA_64x128x16_F32BF16BF16_SSILNSM_5MajorE0ELSO_0ELNSM_7ScaleInE1ELSP_1EEEEEENS4_6LayoutINS5_IJNSA_ILi2EEESB_SB_EEENS5_IJSB_NSA_ILi0EEESV_EEEEENS5_IJNS4_10UnderscoreESY_SY_EEEEENS4_13SM90_TMA_LOADENS4_14ComposedLayoutINS4_7SwizzleILi3ELi4ELi3EEENS4_18smem_ptr_flag_bitsILi16EEENSS_INS5_IJNSA_ILi8EEENSA_ILi64EEEEEENS5_IJS18_SB_EEEEEEEvNS4_8identityES11_S1C_vS1D_EENS_8epilogue10collective6detail29Sm90TmaWarpSpecializedAdapterINS1G_15DefaultEpilogueISH_SI_SI_NS1F_6thread17LinearCombinationISH_Li1EffLNS1K_9ScaleType4KindE0ELNS_15FloatRoundStyleE2ESH_EENS1_15EpilogueDefaultEEEEEvvEEEEvNT_6ParamsE,"aw",@nobits
	.sectionflags	@""
	.align	16
	.zero		1024


//--------------------- .nv.shared.reserved.0     --------------------------
	.section	.nv.shared.reserved.0,"aw",@nobits
	.weak		__nv_reservedSMEM_offset_0_alias
	.size		__nv_reservedSMEM_offset_0_alias, 0, 0
	.other		__nv_reservedSMEM_offset_0_alias,@"STO_CUDA_RESERVED_SHARED STV_DEFAULT"
__nv_reservedSMEM_offset_0_alias:
	.zero		0


//--------------------- .nv.global                --------------------------
	.section	.nv.global,"aw",@nobits
.nv.global:
	.type		_ZN39_INTERNAL_a2cfe3dc_4_k_cu_1dd311c1_28774cute1_E,@object
	.size		_ZN39_INTERNAL_a2cfe3dc_4_k_cu_1dd311c1_28774cute1_E,(_ZN39_INTERNAL_a2cfe3dc_4_k_cu_1dd311c1_28774cuda3std3__45__cpo6cbeginE - _ZN39_INTERNAL_a2cfe3dc_4_k_cu_1dd311c1_28774cute1_E)
_ZN39_INTERNAL_a2cfe3dc_4_k_cu_1dd311c1_28774cute1_E:
	.zero		1
	.type		_ZN39_INTERNAL_a2cfe3dc_4_k_cu_1dd311c1_28774cuda3std3__45__cpo6cbeginE,@object
	.size		_ZN39_INTERNAL_a2cfe3dc_4_k_cu_1dd311c1_28774cuda3std3__45__cpo6cbeginE,(_ZN39_INTERNAL_a2cfe3dc_4_k_cu_1dd311c1_28774cuda3std3__48in_placeE - _ZN39_INTERNAL_a2cfe3dc_4_k_cu_1dd311c1_28774cuda3std3__45__cpo6cbeginE)
_ZN39_INTERNAL_a2cfe3dc_4_k_cu_1dd311c1_28774cuda3std3__45__cpo6cbeginE:
	.zero		1
	.type		_ZN39_INTERNAL_a2cfe3dc_4_k_cu_1dd311c1_28774cuda3std3__48in_placeE,@object
	.size		_ZN39_INTERNAL_a2cfe3dc_4_k_cu_1dd311c1_28774cuda3std3__48in_placeE,(_ZN39_INTERNAL_a2cfe3dc_4_k_cu_1dd311c1_28774cuda3std6ranges3__45__cpo9iter_moveE - _ZN39_INTERNAL_a2cfe3dc_4_k_cu_1dd311c1_28774cuda3std3__48in_placeE)
_ZN39_INTERNAL_a2cfe3dc_4_k_cu_1dd311c1_28774cuda3std3__48in_placeE:
	.zero		1
	.type		_ZN39_INTERNAL_a2cfe3dc_4_k_cu_1dd311c1_28774cuda3std6ranges3__45__cpo9iter_moveE,@object
	.size		_ZN39_INTERNAL_a2cfe3dc_4_k_cu_1dd311c1_28774cuda3std6ranges3__45__cpo9iter_moveE,(_ZN39_INTERNAL_a2cfe3dc_4_k_cu_1dd311c1_28774cuda3std3__45__cpo5beginE - _ZN39_INTERNAL_a2cfe3dc_4_k_cu_1dd311c1_28774cuda3std6ranges3__45__cpo9iter_moveE)
_ZN39_INTERNAL_a2cfe3dc_4_k_cu_1dd311c1_28774cuda3std6ranges3__45__cpo9iter_moveE:
	.zero		1
	.type		_ZN39_INTERNAL_a2cfe3dc_4_k_cu_1dd311c1_28774cuda3std3__45__cpo5beginE,@object
	.size		_ZN39_INTERNAL_a2cfe3dc_4_k_cu_1dd311c1_28774cuda3std3__45__cpo5beginE,(_ZN39_INTERNAL_a2cfe3dc_4_k_cu_1dd311c1_28774cuda3std3__441_GLOBAL__N__a2cfe3dc_4_k_cu_1dd311c1_28776ignoreE - _ZN39_INTERNAL_a2cfe3dc_4_k_cu_1dd311c1_28774cuda3std3__45__cpo5beginE)
_ZN39_INTERNAL_a2cfe3dc_4_k_cu_1dd311c1_28774cuda3std3__45__cpo5beginE:
	.zero		1
	.type		_ZN39_INTERNAL_a2cfe3dc_4_k_cu_1dd311c1_28774cuda3std3__441_GLOBAL__N__a2cfe3dc_4_k_cu_1dd311c1_28776ignoreE,@object
	.size		_ZN39_INTERNAL_a2cfe3dc_4_k_cu_1dd311c1_28774cuda3std3__441_GLOBAL__N__a2cfe3dc_4_k_cu_1dd311c1_28776ignoreE,(_ZN39_INTERNAL_a2cfe3dc_4_k_cu_1dd311c1_28774cute7productE - _ZN39_INTERNAL_a2cfe3dc_4_k_cu_1dd311c1_28774cuda3std3__441_GLOBAL__N__a2cfe3dc_4_k_cu_1dd311c1_28776ignoreE)
_ZN39_INTERNAL_a2cfe3dc_4_k_cu_1dd311c1_28774cuda3std3__441_GLOBAL__N__a2cfe3dc_4_k_cu_1dd311c1_28776ignoreE:
	.zero		1
	.type		_ZN39_INTERNAL_a2cfe3dc_4_k_cu_1dd311c1_28774cute7productE,@object
	.size		_ZN39_INTERNAL_a2cfe3dc_4_k_cu_1dd311c1_28774cute7productE,(_ZN39_INTERNAL_a2cfe3dc_4_k_cu_1dd311c1_28774cuda3std3__45__cpo3endE - _ZN39_INTERNAL_a2cfe3dc_4_k_cu_1dd311c1_28774cute7productE)
_ZN39_INTERNAL_a2cfe3dc_4_k_cu_1dd311c1_28774cute7productE:
	.zero		1
	.type		_ZN39_INTERNAL_a2cfe3dc_4_k_cu_1dd311c1_28774cuda3std3__45__cpo3endE,@object
	.size		_ZN39_INTERNAL_a2cfe3dc_4_k_cu_1dd311c1_28774cuda3std3__45__cpo3endE,(_ZN39_INTERNAL_a2cfe3dc_4_k_cu_1dd311c1_28774cuda3std3__419piecewise_constructE - _ZN39_INTERNAL_a2cfe3dc_4_k_cu_1dd311c1_28774cuda3std3__45__cpo3endE)
_ZN39_INTERNAL_a2cfe3dc_4_k_cu_1dd311c1_28774cuda3std3__45__cpo3endE:
	.zero		1
	.type		_ZN39_INTERNAL_a2cfe3dc_4_k_cu_1dd311c1_28774cuda3std3__419piecewise_constructE,@object
	.size		_ZN39_INTERNAL_a2cfe3dc_4_k_cu_1dd311c1_28774cuda3std3__419piecewise_constructE,(_ZN39_INTERNAL_a2cfe3dc_4_k_cu_1dd311c1_28774cuda3std3__45__cpo4cendE - _ZN39_INTERNAL_a2cfe3dc_4_k_cu_1dd311c1_28774cuda3std3__419piecewise_constructE)
_ZN39_INTERNAL_a2cfe3dc_4_k_cu_1dd311c1_28774cuda3std3__419piecewise_constructE:
	.zero		1
	.type		_ZN39_INTERNAL_a2cfe3dc_4_k_cu_1dd311c1_28774cuda3std3__45__cpo4cendE,@object
	.size		_ZN39_INTERNAL_a2cfe3dc_4_k_cu_1dd311c1_28774cuda3std3__45__cpo4cendE,(_ZN39_INTERNAL_a2cfe3dc_4_k_cu_1dd311c1_28774cuda3std6ranges3__45__cpo4swapE - _ZN39_INTERNAL_a2cfe3dc_4_k_cu_1dd311c1_28774cuda3std3__45__cpo4cendE)
_ZN39_INTERNAL_a2cfe3dc_4_k_cu_1dd311c1_28774cuda3std3__45__cpo4cendE:
	.zero		1
	.type		_ZN39_INTERNAL_a2cfe3dc_4_k_cu_1dd311c1_28774cuda3std6ranges3__45__cpo4swapE,@object
	.size		_ZN39_INTERNAL_a2cfe3dc_4_k_cu_1dd311c1_28774cuda3std6ranges3__45__cpo4swapE,(.L_8 - _ZN39_INTERNAL_a2cfe3dc_4_k_cu_1dd311c1_28774cuda3std6ranges3__45__cpo4swapE)
_ZN39_INTERNAL_a2cfe3dc_4_k_cu_1dd311c1_28774cuda3std6ranges3__45__cpo4swapE:
	.zero		1
.L_8:


//--------------------- .nv.constant0._ZN7cutlass13device_kernelINS_4gemm6kernel13GemmUniversalIN4cute5tupleIJiiiiEEENS1_10collective13CollectiveMmaINS1_34MainloopSm90TmaGmmaWarpSpecializedILi3ENS5_IJNS4_1CILi1EEESB_SB_EEENS1_35KernelTmaWarpSpecializedCooperativeEEENS5_IJNSA_ILi128EEESF_SF_EEENS_10bfloat16_tENS5_IJlSB_lEEESH_SI_NS4_8TiledMMAINS4_8MMA_AtomIJNS4_4SM904GMMA28MMA_64x128x16_F32BF16BF16_SSILNSM_5MajorE0ELSO_0ELNSM_7ScaleInE1ELSP_1EEEEEENS4_6LayoutINS5_IJNSA_ILi2EEESB_SB_EEENS5_IJSB_NSA_ILi0EEESV_EEEEENS5_IJNS4_10UnderscoreESY_SY_EEEEENS4_13SM90_TMA_LOADENS4_14ComposedLayoutINS4_7SwizzleILi3ELi4ELi3EEENS4_18smem_ptr_flag_bitsILi16EEENSS_INS5_IJNSA_ILi8EEENSA_ILi64EEEEEENS5_IJS18_SB_EEEEEEEvNS4_8identityES11_S1C_vS1D_EENS_8epilogue10collective6detail29Sm90TmaWarpSpecializedAdapterINS1G_15DefaultEpilogueISH_SI_SI_NS1F_6thread17LinearCombinationISH_Li1EffLNS1K_9ScaleType4KindE0ELNS_15FloatRoundStyleE2ESH_EENS1_15EpilogueDefaultEEEEEvvEEEEvNT_6ParamsE --------------------------
	.section	.nv.constant0._ZN7cutlass13device_kernelINS_4gemm6kernel13GemmUniversalIN4cute5tupleIJiiiiEEENS1_10collective13CollectiveMmaINS1_34MainloopSm90TmaGmmaWarpSpecializedILi3ENS5_IJNS4_1CILi1EEESB_SB_EEENS1_35KernelTmaWarpSpecializedCooperativeEEENS5_IJNSA_ILi128EEESF_SF_EEENS_10bfloat16_tENS5_IJlSB_lEEESH_SI_NS4_8TiledMMAINS4_8MMA_AtomIJNS4_4SM904GMMA28MMA_64x128x16_F32BF16BF16_SSILNSM_5MajorE0ELSO_0ELNSM_7ScaleInE1ELSP_1EEEEEENS4_6LayoutINS5_IJNSA_ILi2EEESB_SB_EEENS5_IJSB_NSA_ILi0EEESV_EEEEENS5_IJNS4_10UnderscoreESY_SY_EEEEENS4_13SM90_TMA_LOADENS4_14ComposedLayoutINS4_7SwizzleILi3ELi4ELi3EEENS4_18smem_ptr_flag_bitsILi16EEENSS_INS5_IJNSA_ILi8EEENSA_ILi64EEEEEENS5_IJS18_SB_EEEEEEEvNS4_8identityES11_S1C_vS1D_EENS_8epilogue10collective6detail29Sm90TmaWarpSpecializedAdapterINS1G_15DefaultEpilogueISH_SI_SI_NS1F_6thread17LinearCombinationISH_Li1EffLNS1K_9ScaleType4KindE0ELNS_15FloatRoundStyleE2ESH_EENS1_15EpilogueDefaultEEEEEvvEEEEvNT_6ParamsE,"a",@progbits
	.sectionflags	@""
	.align	4
.nv.constant0._ZN7cutlass13device_kernelINS_4gemm6kernel13GemmUniversalIN4cute5tupleIJiiiiEEENS1_10collective13CollectiveMmaINS1_34MainloopSm90TmaGmmaWarpSpecializedILi3ENS5_IJNS4_1CILi1EEESB_SB_EEENS1_35KernelTmaWarpSpecializedCooperativeEEENS5_IJNSA_ILi128EEESF_SF_EEENS_10bfloat16_tENS5_IJlSB_lEEESH_SI_NS4_8TiledMMAINS4_8MMA_AtomIJNS4_4SM904GMMA28MMA_64x128x16_F32BF16BF16_SSILNSM_5MajorE0ELSO_0ELNSM_7ScaleInE1ELSP_1EEEEEENS4_6LayoutINS5_IJNSA_ILi2EEESB_SB_EEENS5_IJSB_NSA_ILi0EEESV_EEEEENS5_IJNS4_10UnderscoreESY_SY_EEEEENS4_13SM90_TMA_LOADENS4_14ComposedLayoutINS4_7SwizzleILi3ELi4ELi3EEENS4_18smem_ptr_flag_bitsILi16EEENSS_INS5_IJNSA_ILi8EEENSA_ILi64EEEEEENS5_IJS18_SB_EEEEEEEvNS4_8identityES11_S1C_vS1D_EENS_8epilogue10collective6detail29Sm90TmaWarpSpecializedAdapterINS1G_15DefaultEpilogueISH_SI_SI_NS1F_6thread17LinearCombinationISH_Li1EffLNS1K_9ScaleType4KindE0ELNS_15FloatRoundStyleE2ESH_EENS1_15EpilogueDefaultEEEEEvvEEEEvNT_6ParamsE:
	.zero		1664


//--------------------- SYMBOLS --------------------------

	.type		.nv.reservedSmem.offset0,@object
	.size		.nv.reservedSmem.offset0,0x4
	.type		__assertfail,@function
